//
// Generated by NVIDIA NVVM Compiler
//
// Compiler Build ID: CL-36424714
// Cuda compilation tools, release 13.0, V13.0.88
// Based on NVVM 20.0.0
//

.version 9.0
.target sm_100
.address_size 64

	// .globl	_Z10gpu_kernelPKfS0_S0_Pfiiiff
.global .align 1 .b8 _ZN34_INTERNAL_a5a52c8d_4_k_cu_c1ddf29a4cuda3std3__45__cpo5beginE[1];
.global .align 1 .b8 _ZN34_INTERNAL_a5a52c8d_4_k_cu_c1ddf29a4cuda3std3__45__cpo3endE[1];
.global .align 1 .b8 _ZN34_INTERNAL_a5a52c8d_4_k_cu_c1ddf29a4cuda3std3__45__cpo6cbeginE[1];
.global .align 1 .b8 _ZN34_INTERNAL_a5a52c8d_4_k_cu_c1ddf29a4cuda3std3__45__cpo4cendE[1];
.global .align 1 .b8 _ZN34_INTERNAL_a5a52c8d_4_k_cu_c1ddf29a4cuda3std3__45__cpo6rbeginE[1];
.global .align 1 .b8 _ZN34_INTERNAL_a5a52c8d_4_k_cu_c1ddf29a4cuda3std3__45__cpo4rendE[1];
.global .align 1 .b8 _ZN34_INTERNAL_a5a52c8d_4_k_cu_c1ddf29a4cuda3std3__45__cpo7crbeginE[1];
.global .align 1 .b8 _ZN34_INTERNAL_a5a52c8d_4_k_cu_c1ddf29a4cuda3std3__45__cpo5crendE[1];
.global .align 1 .b8 _ZN34_INTERNAL_a5a52c8d_4_k_cu_c1ddf29a4cuda3std3__436_GLOBAL__N__a5a52c8d_4_k_cu_c1ddf29a6ignoreE[1];
.global .align 1 .b8 _ZN34_INTERNAL_a5a52c8d_4_k_cu_c1ddf29a4cuda3std3__419piecewise_constructE[1];
.global .align 1 .b8 _ZN34_INTERNAL_a5a52c8d_4_k_cu_c1ddf29a4cuda3std3__48in_placeE[1];
.global .align 1 .b8 _ZN34_INTERNAL_a5a52c8d_4_k_cu_c1ddf29a4cuda3std3__420unreachable_sentinelE[1];
.global .align 1 .b8 _ZN34_INTERNAL_a5a52c8d_4_k_cu_c1ddf29a4cuda3std3__47nulloptE[1];
.global .align 1 .b8 _ZN34_INTERNAL_a5a52c8d_4_k_cu_c1ddf29a4cuda3std3__48unexpectE[1];
.global .align 1 .b8 _ZN34_INTERNAL_a5a52c8d_4_k_cu_c1ddf29a4cuda3std6ranges3__45__cpo4swapE[1];
.global .align 1 .b8 _ZN34_INTERNAL_a5a52c8d_4_k_cu_c1ddf29a4cuda3std6ranges3__45__cpo9iter_moveE[1];
.global .align 1 .b8 _ZN34_INTERNAL_a5a52c8d_4_k_cu_c1ddf29a4cuda3std6ranges3__45__cpo5beginE[1];
.global .align 1 .b8 _ZN34_INTERNAL_a5a52c8d_4_k_cu_c1ddf29a4cuda3std6ranges3__45__cpo3endE[1];
.global .align 1 .b8 _ZN34_INTERNAL_a5a52c8d_4_k_cu_c1ddf29a4cuda3std6ranges3__45__cpo6cbeginE[1];
.global .align 1 .b8 _ZN34_INTERNAL_a5a52c8d_4_k_cu_c1ddf29a4cuda3std6ranges3__45__cpo4cendE[1];
.global .align 1 .b8 _ZN34_INTERNAL_a5a52c8d_4_k_cu_c1ddf29a4cuda3std6ranges3__45__cpo7advanceE[1];
.global .align 1 .b8 _ZN34_INTERNAL_a5a52c8d_4_k_cu_c1ddf29a4cuda3std6ranges3__45__cpo9iter_swapE[1];
.global .align 1 .b8 _ZN34_INTERNAL_a5a52c8d_4_k_cu_c1ddf29a4cuda3std6ranges3__45__cpo4nextE[1];
.global .align 1 .b8 _ZN34_INTERNAL_a5a52c8d_4_k_cu_c1ddf29a4cuda3std6ranges3__45__cpo4prevE[1];
.global .align 1 .b8 _ZN34_INTERNAL_a5a52c8d_4_k_cu_c1ddf29a4cuda3std6ranges3__45__cpo4dataE[1];
.global .align 1 .b8 _ZN34_INTERNAL_a5a52c8d_4_k_cu_c1ddf29a4cuda3std6ranges3__45__cpo5cdataE[1];
.global .align 1 .b8 _ZN34_INTERNAL_a5a52c8d_4_k_cu_c1ddf29a4cuda3std6ranges3__45__cpo4sizeE[1];
.global .align 1 .b8 _ZN34_INTERNAL_a5a52c8d_4_k_cu_c1ddf29a4cuda3std6ranges3__45__cpo5ssizeE[1];
.global .align 1 .b8 _ZN34_INTERNAL_a5a52c8d_4_k_cu_c1ddf29a4cuda3std6ranges3__45__cpo8distanceE[1];
.global .align 1 .b8 _ZN34_INTERNAL_a5a52c8d_4_k_cu_c1ddf29a6thrust24THRUST_300001_SM_1000_NS8cuda_cub3parE[1];
.global .align 1 .b8 _ZN34_INTERNAL_a5a52c8d_4_k_cu_c1ddf29a6thrust24THRUST_300001_SM_1000_NS8cuda_cub10par_nosyncE[1];
.global .align 1 .b8 _ZN34_INTERNAL_a5a52c8d_4_k_cu_c1ddf29a6thrust24THRUST_300001_SM_1000_NS6system6detail10sequential3seqE[1];
.global .align 1 .b8 _ZN34_INTERNAL_a5a52c8d_4_k_cu_c1ddf29a6thrust24THRUST_300001_SM_1000_NS12placeholders2_1E[1];
.global .align 1 .b8 _ZN34_INTERNAL_a5a52c8d_4_k_cu_c1ddf29a6thrust24THRUST_300001_SM_1000_NS12placeholders2_2E[1];
.global .align 1 .b8 _ZN34_INTERNAL_a5a52c8d_4_k_cu_c1ddf29a6thrust24THRUST_300001_SM_1000_NS12placeholders2_3E[1];
.global .align 1 .b8 _ZN34_INTERNAL_a5a52c8d_4_k_cu_c1ddf29a6thrust24THRUST_300001_SM_1000_NS12placeholders2_4E[1];
.global .align 1 .b8 _ZN34_INTERNAL_a5a52c8d_4_k_cu_c1ddf29a6thrust24THRUST_300001_SM_1000_NS12placeholders2_5E[1];
.global .align 1 .b8 _ZN34_INTERNAL_a5a52c8d_4_k_cu_c1ddf29a6thrust24THRUST_300001_SM_1000_NS12placeholders2_6E[1];
.global .align 1 .b8 _ZN34_INTERNAL_a5a52c8d_4_k_cu_c1ddf29a6thrust24THRUST_300001_SM_1000_NS12placeholders2_7E[1];
.global .align 1 .b8 _ZN34_INTERNAL_a5a52c8d_4_k_cu_c1ddf29a6thrust24THRUST_300001_SM_1000_NS12placeholders2_8E[1];
.global .align 1 .b8 _ZN34_INTERNAL_a5a52c8d_4_k_cu_c1ddf29a6thrust24THRUST_300001_SM_1000_NS12placeholders2_9E[1];
.global .align 1 .b8 _ZN34_INTERNAL_a5a52c8d_4_k_cu_c1ddf29a6thrust24THRUST_300001_SM_1000_NS12placeholders3_10E[1];
.global .align 1 .b8 _ZN34_INTERNAL_a5a52c8d_4_k_cu_c1ddf29a6thrust24THRUST_300001_SM_1000_NS3seqE[1];

.visible .entry _Z10gpu_kernelPKfS0_S0_Pfiiiff(
	.param .u64 .ptr .align 1 _Z10gpu_kernelPKfS0_S0_Pfiiiff_param_0,
	.param .u64 .ptr .align 1 _Z10gpu_kernelPKfS0_S0_Pfiiiff_param_1,
	.param .u64 .ptr .align 1 _Z10gpu_kernelPKfS0_S0_Pfiiiff_param_2,
	.param .u64 .ptr .align 1 _Z10gpu_kernelPKfS0_S0_Pfiiiff_param_3,
	.param .u32 _Z10gpu_kernelPKfS0_S0_Pfiiiff_param_4,
	.param .u32 _Z10gpu_kernelPKfS0_S0_Pfiiiff_param_5,
	.param .u32 _Z10gpu_kernelPKfS0_S0_Pfiiiff_param_6,
	.param .f32 _Z10gpu_kernelPKfS0_S0_Pfiiiff_param_7,
	.param .f32 _Z10gpu_kernelPKfS0_S0_Pfiiiff_param_8
)
{
	.reg .pred 	%p<20>;
	.reg .b32 	%r<56>;
	.reg .b32 	%f<137>;
	.reg .b64 	%rd<63>;

	ld.param.u64 	%rd12, [_Z10gpu_kernelPKfS0_S0_Pfiiiff_param_0];
	ld.param.u64 	%rd13, [_Z10gpu_kernelPKfS0_S0_Pfiiiff_param_1];
	ld.param.u64 	%rd10, [_Z10gpu_kernelPKfS0_S0_Pfiiiff_param_2];
	ld.param.u64 	%rd11, [_Z10gpu_kernelPKfS0_S0_Pfiiiff_param_3];
	ld.param.u32 	%r30, [_Z10gpu_kernelPKfS0_S0_Pfiiiff_param_4];
	ld.param.u32 	%r31, [_Z10gpu_kernelPKfS0_S0_Pfiiiff_param_5];
	ld.param.u32 	%r32, [_Z10gpu_kernelPKfS0_S0_Pfiiiff_param_6];
	ld.param.f32 	%f24, [_Z10gpu_kernelPKfS0_S0_Pfiiiff_param_7];
	ld.param.f32 	%f25, [_Z10gpu_kernelPKfS0_S0_Pfiiiff_param_8];
	cvta.to.global.u64 	%rd1, %rd13;
	cvta.to.global.u64 	%rd2, %rd12;
	mov.u32 	%r33, %ctaid.x;
	mov.u32 	%r34, %ntid.x;
	mov.u32 	%r35, %tid.x;
	mad.lo.s32 	%r1, %r33, %r34, %r35;
	setp.ge.s32 	%p1, %r1, %r30;
	@%p1 bra 	$L__BB0_26;
	setp.lt.s32 	%p2, %r31, 1;
	mov.f32 	%f136, 0f00000000;
	@%p2 bra 	$L__BB0_25;
	setp.ne.s32 	%p3, %r32, 1;
	mul.lo.s32 	%r2, %r31, %r1;
	@%p3 bra 	$L__BB0_14;
	and.b32  	%r3, %r31, 7;
	setp.lt.u32 	%p12, %r31, 8;
	mov.f32 	%f136, 0f00000000;
	mov.b32 	%r49, 0;
	@%p12 bra 	$L__BB0_6;
	and.b32  	%r49, %r31, 2147483640;
	neg.s32 	%r47, %r49;
	shl.b32 	%r6, %r30, 3;
	add.s64 	%rd61, %rd1, 16;
	mov.f32 	%f136, 0f00000000;
	mul.wide.s32 	%rd30, %r30, 4;
	mov.u32 	%r46, %r1;
$L__BB0_5:
	.pragma "nounroll";
	mul.wide.s32 	%rd28, %r46, 4;
	add.s64 	%rd29, %rd2, %rd28;
	ld.global.f32 	%f76, [%rd29];
	ld.global.f32 	%f77, [%rd61+-16];
	fma.rn.f32 	%f78, %f76, %f77, %f136;
	add.s64 	%rd31, %rd29, %rd30;
	ld.global.f32 	%f79, [%rd31];
	ld.global.f32 	%f80, [%rd61+-12];
	fma.rn.f32 	%f81, %f79, %f80, %f78;
	add.s64 	%rd32, %rd31, %rd30;
	ld.global.f32 	%f82, [%rd32];
	ld.global.f32 	%f83, [%rd61+-8];
	fma.rn.f32 	%f84, %f82, %f83, %f81;
	add.s64 	%rd33, %rd32, %rd30;
	ld.global.f32 	%f85, [%rd33];
	ld.global.f32 	%f86, [%rd61+-4];
	fma.rn.f32 	%f87, %f85, %f86, %f84;
	add.s64 	%rd34, %rd33, %rd30;
	ld.global.f32 	%f88, [%rd34];
	ld.global.f32 	%f89, [%rd61];
	fma.rn.f32 	%f90, %f88, %f89, %f87;
	add.s64 	%rd35, %rd34, %rd30;
	ld.global.f32 	%f91, [%rd35];
	ld.global.f32 	%f92, [%rd61+4];
	fma.rn.f32 	%f93, %f91, %f92, %f90;
	add.s64 	%rd36, %rd35, %rd30;
	ld.global.f32 	%f94, [%rd36];
	ld.global.f32 	%f95, [%rd61+8];
	fma.rn.f32 	%f96, %f94, %f95, %f93;
	add.s64 	%rd37, %rd36, %rd30;
	ld.global.f32 	%f97, [%rd37];
	ld.global.f32 	%f98, [%rd61+12];
	fma.rn.f32 	%f136, %f97, %f98, %f96;
	add.s32 	%r47, %r47, 8;
	add.s32 	%r46, %r46, %r6;
	add.s64 	%rd61, %rd61, 32;
	setp.ne.s32 	%p13, %r47, 0;
	@%p13 bra 	$L__BB0_5;
$L__BB0_6:
	setp.eq.s32 	%p14, %r3, 0;
	@%p14 bra 	$L__BB0_25;
	and.b32  	%r12, %r31, 3;
	setp.lt.u32 	%p15, %r3, 4;
	@%p15 bra 	$L__BB0_9;
	mad.lo.s32 	%r42, %r49, %r30, %r1;
	mul.wide.s32 	%rd38, %r42, 4;
	add.s64 	%rd39, %rd2, %rd38;
	ld.global.f32 	%f100, [%rd39];
	mul.wide.u32 	%rd40, %r49, 4;
	add.s64 	%rd41, %rd1, %rd40;
	ld.global.f32 	%f101, [%rd41];
	fma.rn.f32 	%f102, %f100, %f101, %f136;
	mul.wide.s32 	%rd42, %r30, 4;
	add.s64 	%rd43, %rd39, %rd42;
	ld.global.f32 	%f103, [%rd43];
	ld.global.f32 	%f104, [%rd41+4];
	fma.rn.f32 	%f105, %f103, %f104, %f102;
	add.s64 	%rd44, %rd43, %rd42;
	ld.global.f32 	%f106, [%rd44];
	ld.global.f32 	%f107, [%rd41+8];
	fma.rn.f32 	%f108, %f106, %f107, %f105;
	add.s64 	%rd45, %rd44, %rd42;
	ld.global.f32 	%f109, [%rd45];
	ld.global.f32 	%f110, [%rd41+12];
	fma.rn.f32 	%f136, %f109, %f110, %f108;
	add.s32 	%r49, %r49, 4;
$L__BB0_9:
	setp.eq.s32 	%p16, %r12, 0;
	@%p16 bra 	$L__BB0_25;
	setp.eq.s32 	%p17, %r12, 1;
	@%p17 bra 	$L__BB0_12;
	mad.lo.s32 	%r43, %r49, %r30, %r1;
	mul.wide.s32 	%rd46, %r43, 4;
	add.s64 	%rd47, %rd2, %rd46;
	ld.global.f32 	%f112, [%rd47];
	mul.wide.u32 	%rd48, %r49, 4;
	add.s64 	%rd49, %rd1, %rd48;
	ld.global.f32 	%f113, [%rd49];
	fma.rn.f32 	%f114, %f112, %f113, %f136;
	mul.wide.s32 	%rd50, %r30, 4;
	add.s64 	%rd51, %rd47, %rd50;
	ld.global.f32 	%f115, [%rd51];
	ld.global.f32 	%f116, [%rd49+4];
	fma.rn.f32 	%f136, %f115, %f116, %f114;
	add.s32 	%r49, %r49, 2;
$L__BB0_12:
	and.b32  	%r44, %r31, 1;
	setp.eq.b32 	%p18, %r44, 1;
	not.pred 	%p19, %p18;
	@%p19 bra 	$L__BB0_25;
	mad.lo.s32 	%r45, %r49, %r30, %r1;
	mul.wide.s32 	%rd52, %r45, 4;
	add.s64 	%rd53, %rd2, %rd52;
	ld.global.f32 	%f117, [%rd53];
	mul.wide.u32 	%rd54, %r49, 4;
	add.s64 	%rd55, %rd1, %rd54;
	ld.global.f32 	%f118, [%rd55];
	fma.rn.f32 	%f136, %f117, %f118, %f136;
	bra.uni 	$L__BB0_25;
$L__BB0_14:
	and.b32  	%r17, %r31, 7;
	setp.lt.u32 	%p4, %r31, 8;
	mov.f32 	%f136, 0f00000000;
	mov.b32 	%r54, 0;
	@%p4 bra 	$L__BB0_17;
	and.b32  	%r54, %r31, 2147483640;
	neg.s32 	%r52, %r54;
	add.s64 	%rd6, %rd2, 16;
	add.s64 	%rd62, %rd1, 16;
	mov.f32 	%f136, 0f00000000;
	mov.u32 	%r51, %r2;
$L__BB0_16:
	.pragma "nounroll";
	mul.wide.s32 	%rd14, %r51, 4;
	add.s64 	%rd15, %rd6, %rd14;
	ld.global.f32 	%f30, [%rd15+-16];
	ld.global.f32 	%f31, [%rd62+-16];
	fma.rn.f32 	%f32, %f30, %f31, %f136;
	ld.global.f32 	%f33, [%rd15+-12];
	ld.global.f32 	%f34, [%rd62+-12];
	fma.rn.f32 	%f35, %f33, %f34, %f32;
	ld.global.f32 	%f36, [%rd15+-8];
	ld.global.f32 	%f37, [%rd62+-8];
	fma.rn.f32 	%f38, %f36, %f37, %f35;
	ld.global.f32 	%f39, [%rd15+-4];
	ld.global.f32 	%f40, [%rd62+-4];
	fma.rn.f32 	%f41, %f39, %f40, %f38;
	ld.global.f32 	%f42, [%rd15];
	ld.global.f32 	%f43, [%rd62];
	fma.rn.f32 	%f44, %f42, %f43, %f41;
	ld.global.f32 	%f45, [%rd15+4];
	ld.global.f32 	%f46, [%rd62+4];
	fma.rn.f32 	%f47, %f45, %f46, %f44;
	ld.global.f32 	%f48, [%rd15+8];
	ld.global.f32 	%f49, [%rd62+8];
	fma.rn.f32 	%f50, %f48, %f49, %f47;
	ld.global.f32 	%f51, [%rd15+12];
	ld.global.f32 	%f52, [%rd62+12];
	fma.rn.f32 	%f136, %f51, %f52, %f50;
	add.s32 	%r52, %r52, 8;
	add.s32 	%r51, %r51, 8;
	add.s64 	%rd62, %rd62, 32;
	setp.ne.s32 	%p5, %r52, 0;
	@%p5 bra 	$L__BB0_16;
$L__BB0_17:
	setp.eq.s32 	%p6, %r17, 0;
	@%p6 bra 	$L__BB0_25;
	and.b32  	%r25, %r31, 3;
	setp.lt.u32 	%p7, %r17, 4;
	@%p7 bra 	$L__BB0_20;
	add.s32 	%r37, %r54, %r2;
	mul.wide.s32 	%rd16, %r37, 4;
	add.s64 	%rd17, %rd2, %rd16;
	ld.global.f32 	%f54, [%rd17];
	mul.wide.u32 	%rd18, %r54, 4;
	add.s64 	%rd19, %rd1, %rd18;
	ld.global.f32 	%f55, [%rd19];
	fma.rn.f32 	%f56, %f54, %f55, %f136;
	ld.global.f32 	%f57, [%rd17+4];
	ld.global.f32 	%f58, [%rd19+4];
	fma.rn.f32 	%f59, %f57, %f58, %f56;
	ld.global.f32 	%f60, [%rd17+8];
	ld.global.f32 	%f61, [%rd19+8];
	fma.rn.f32 	%f62, %f60, %f61, %f59;
	ld.global.f32 	%f63, [%rd17+12];
	ld.global.f32 	%f64, [%rd19+12];
	fma.rn.f32 	%f136, %f63, %f64, %f62;
	add.s32 	%r54, %r54, 4;
$L__BB0_20:
	setp.eq.s32 	%p8, %r25, 0;
	@%p8 bra 	$L__BB0_25;
	setp.eq.s32 	%p9, %r25, 1;
	@%p9 bra 	$L__BB0_23;
	add.s32 	%r38, %r54, %r2;
	mul.wide.s32 	%rd20, %r38, 4;
	add.s64 	%rd21, %rd2, %rd20;
	ld.global.f32 	%f66, [%rd21];
	mul.wide.u32 	%rd22, %r54, 4;
	add.s64 	%rd23, %rd1, %rd22;
	ld.global.f32 	%f67, [%rd23];
	fma.rn.f32 	%f68, %f66, %f67, %f136;
	ld.global.f32 	%f69, [%rd21+4];
	ld.global.f32 	%f70, [%rd23+4];
	fma.rn.f32 	%f136, %f69, %f70, %f68;
	add.s32 	%r54, %r54, 2;
$L__BB0_23:
	and.b32  	%r39, %r31, 1;
	setp.eq.b32 	%p10, %r39, 1;
	not.pred 	%p11, %p10;
	@%p11 bra 	$L__BB0_25;
	add.s32 	%r40, %r54, %r2;
	mul.wide.s32 	%rd24, %r40, 4;
	add.s64 	%rd25, %rd2, %rd24;
	ld.global.f32 	%f71, [%rd25];
	mul.wide.u32 	%rd26, %r54, 4;
	add.s64 	%rd27, %rd1, %rd26;
	ld.global.f32 	%f72, [%rd27];
	fma.rn.f32 	%f136, %f71, %f72, %f136;
$L__BB0_25:
	cvta.to.global.u64 	%rd56, %rd10;
	mul.wide.s32 	%rd57, %r1, 4;
	add.s64 	%rd58, %rd56, %rd57;
	ld.global.f32 	%f119, [%rd58];
	mul.f32 	%f120, %f25, %f119;
	fma.rn.f32 	%f121, %f24, %f136, %f120;
	cvta.to.global.u64 	%rd59, %rd11;
	add.s64 	%rd60, %rd59, %rd57;
	st.global.f32 	[%rd60], %f121;
$L__BB0_26:
	ret;

}
	// .globl	_ZN3cub18CUB_300001_SM_10006detail11EmptyKernelIvEEvv
.visible .entry _ZN3cub18CUB_300001_SM_10006detail11EmptyKernelIvEEvv()
{


	ret;

}
	// .globl	_ZN3cub18CUB_300001_SM_10006detail8for_each13static_kernelINS2_12policy_hub_t12policy_500_tEmN6thrust24THRUST_300001_SM_1000_NS8cuda_cub20__uninitialized_fill7functorINS7_10device_ptrIfEEfEEEEvT0_T1_
.visible .entry _ZN3cub18CUB_300001_SM_10006detail8for_each13static_kernelINS2_12policy_hub_t12policy_500_tEmN6thrust24THRUST_300001_SM_1000_NS8cuda_cub20__uninitialized_fill7functorINS7_10device_ptrIfEEfEEEEvT0_T1_(
	.param .u64 _ZN3cub18CUB_300001_SM_10006detail8for_each13static_kernelINS2_12policy_hub_t12policy_500_tEmN6thrust24THRUST_300001_SM_1000_NS8cuda_cub20__uninitialized_fill7functorINS7_10device_ptrIfEEfEEEEvT0_T1__param_0,
	.param .align 8 .b8 _ZN3cub18CUB_300001_SM_10006detail8for_each13static_kernelINS2_12policy_hub_t12policy_500_tEmN6thrust24THRUST_300001_SM_1000_NS8cuda_cub20__uninitialized_fill7functorINS7_10device_ptrIfEEfEEEEvT0_T1__param_1[16]
)
.maxntid 256
{
	.reg .pred 	%p<4>;
	.reg .b16 	%rs<5>;
	.reg .b32 	%r<10>;
	.reg .b32 	%f<3>;
	.reg .b64 	%rd<16>;

	ld.param.f32 	%f2, [_ZN3cub18CUB_300001_SM_10006detail8for_each13static_kernelINS2_12policy_hub_t12policy_500_tEmN6thrust24THRUST_300001_SM_1000_NS8cuda_cub20__uninitialized_fill7functorINS7_10device_ptrIfEEfEEEEvT0_T1__param_1+8];
	ld.param.u64 	%rd4, [_ZN3cub18CUB_300001_SM_10006detail8for_each13static_kernelINS2_12policy_hub_t12policy_500_tEmN6thrust24THRUST_300001_SM_1000_NS8cuda_cub20__uninitialized_fill7functorINS7_10device_ptrIfEEfEEEEvT0_T1__param_1];
	ld.param.u64 	%rd5, [_ZN3cub18CUB_300001_SM_10006detail8for_each13static_kernelINS2_12policy_hub_t12policy_500_tEmN6thrust24THRUST_300001_SM_1000_NS8cuda_cub20__uninitialized_fill7functorINS7_10device_ptrIfEEfEEEEvT0_T1__param_0];
	mov.u32 	%r7, %ctaid.x;
	mul.wide.u32 	%rd1, %r7, 512;
	sub.s64 	%rd2, %rd5, %rd1;
	setp.lt.u64 	%p1, %rd2, 512;
	@%p1 bra 	$L__BB2_2;
	mov.u32 	%r9, %tid.x;
	cvta.to.global.u64 	%rd11, %rd4;
	cvt.u64.u32 	%rd12, %r9;
	add.s64 	%rd13, %rd1, %rd12;
	shl.b64 	%rd14, %rd13, 2;
	add.s64 	%rd15, %rd11, %rd14;
	st.global.f32 	[%rd15], %f2;
	st.global.f32 	[%rd15+1024], %f2;
	bra.uni 	$L__BB2_6;
$L__BB2_2:
	cvta.to.global.u64 	%rd6, %rd4;
	mov.u32 	%r1, %tid.x;
	cvt.u64.u32 	%rd7, %r1;
	setp.le.u64 	%p2, %rd2, %rd7;
	add.s64 	%rd8, %rd1, %rd7;
	shl.b64 	%rd9, %rd8, 2;
	add.s64 	%rd3, %rd6, %rd9;
	@%p2 bra 	$L__BB2_4;
	st.global.f32 	[%rd3], %f2;
$L__BB2_4:
	add.s32 	%r8, %r1, 256;
	cvt.u64.u32 	%rd10, %r8;
	setp.le.u64 	%p3, %rd2, %rd10;
	@%p3 bra 	$L__BB2_6;
	st.global.f32 	[%rd3+1024], %f2;
$L__BB2_6:
	ret;

}


// ===== COMPILED SASS (sm_100) =====

	.target	sm_100

	.elftype	@"ET_EXEC"


//--------------------- .note.nv.tkinfo           --------------------------
	.section	.note.nv.tkinfo,"",@"SHT_NOTE"
	.sectionflags	@"SHF_NOTE_NV_TKINFO"
	.tkinfo
        /*0018*/ 	.word	0x00000002
        /*0030*/ 	.string	""
        /*0030*/ 	.string	"ptxas"
        /*0030*/ 	.string	"Cuda compilation tools, release 13.0, V13.0.88"
        /*0030*/ 	.string	"Build cuda_13.0.r13.0/compiler.36424714_0"
        /*0030*/ 	.string	"-arch sm_100 -m 64 "



//--------------------- .note.nv.cuinfo           --------------------------
	.section	.note.nv.cuinfo,"",@"SHT_NOTE"
	.sectionflags	@"SHF_NOTE_NV_CUINFO"
        /*0018*/ 	.short	0x0002
        /*001a*/ 	.short	0x0064
        /*001c*/ 	.short	0x0082
	.zero		2


//--------------------- .nv.info                  --------------------------
	.section	.nv.info,"",@"SHT_CUDA_INFO"
	.align	4


	//----- nvinfo : EIATTR_REGCOUNT
	.align		4
        /*0000*/ 	.byte	0x04, 0x2f
        /*0002*/ 	.short	(.L_44 - .L_43)
	.align		4
.L_43:
        /*0004*/ 	.word	index@(_Z10gpu_kernelPKfS0_S0_Pfiiiff)
        /*0008*/ 	.word	0x00000020


	//----- nvinfo : EIATTR_FRAME_SIZE
	.align		4
.L_44:
        /*000c*/ 	.byte	0x04, 0x11
        /*000e*/ 	.short	(.L_46 - .L_45)
	.align		4
.L_45:
        /*0010*/ 	.word	index@(_Z10gpu_kernelPKfS0_S0_Pfiiiff)
        /*0014*/ 	.word	0x00000000


	//----- nvinfo : EIATTR_REGCOUNT
	.align		4
.L_46:
        /*0018*/ 	.byte	0x04, 0x2f
        /*001a*/ 	.short	(.L_48 - .L_47)
	.align		4
.L_47:
        /*001c*/ 	.word	index@(_ZN3cub18CUB_300001_SM_10006detail11EmptyKernelIvEEvv)
        /*0020*/ 	.word	0x00000004


	//----- nvinfo : EIATTR_FRAME_SIZE
	.align		4
.L_48:
        /*0024*/ 	.byte	0x04, 0x11
        /*0026*/ 	.short	(.L_50 - .L_49)
	.align		4
.L_49:
        /*0028*/ 	.word	index@(_ZN3cub18CUB_300001_SM_10006detail11EmptyKernelIvEEvv)
        /*002c*/ 	.word	0x00000000


	//----- nvinfo : EIATTR_REGCOUNT
	.align		4
.L_50:
        /*0030*/ 	.byte	0x04, 0x2f
        /*0032*/ 	.short	(.L_52 - .L_51)
	.align		4
.L_51:
        /*0034*/ 	.word	index@(_ZN3cub18CUB_300001_SM_10006detail8for_each13static_kernelINS2_12policy_hub_t12policy_500_tEmN6thrust24THRUST_300001_SM_1000_NS8cuda_cub20__uninitialized_fill7functorINS7_10device_ptrIfEEfEEEEvT0_T1_)
        /*0038*/ 	.word	0x00000008


	//----- nvinfo : EIATTR_FRAME_SIZE
	.align		4
.L_52:
        /*003c*/ 	.byte	0x04, 0x11
        /*003e*/ 	.short	(.L_54 - .L_53)
	.align		4
.L_53:
        /*0040*/ 	.word	index@(_ZN3cub18CUB_300001_SM_10006detail8for_each13static_kernelINS2_12policy_hub_t12policy_500_tEmN6thrust24THRUST_300001_SM_1000_NS8cuda_cub20__uninitialized_fill7functorINS7_10device_ptrIfEEfEEEEvT0_T1_)
        /*0044*/ 	.word	0x00000000


	//----- nvinfo : EIATTR_MIN_STACK_SIZE
	.align		4
.L_54:
        /*0048*/ 	.byte	0x04, 0x12
        /*004a*/ 	.short	(.L_56 - .L_55)
	.align		4
.L_55:
        /*004c*/ 	.word	index@(_ZN3cub18CUB_300001_SM_10006detail8for_each13static_kernelINS2_12policy_hub_t12policy_500_tEmN6thrust24THRUST_300001_SM_1000_NS8cuda_cub20__uninitialized_fill7functorINS7_10device_ptrIfEEfEEEEvT0_T1_)
        /*0050*/ 	.word	0x00000000


	//----- nvinfo : EIATTR_MIN_STACK_SIZE
	.align		4
.L_56:
        /*0054*/ 	.byte	0x04, 0x12
        /*0056*/ 	.short	(.L_58 - .L_57)
	.align		4
.L_57:
        /*0058*/ 	.word	index@(_ZN3cub18CUB_300001_SM_10006detail11EmptyKernelIvEEvv)
        /*005c*/ 	.word	0x00000000


	//----- nvinfo : EIATTR_MIN_STACK_SIZE
	.align		4
.L_58:
        /*0060*/ 	.byte	0x04, 0x12
        /*0062*/ 	.short	(.L_60 - .L_59)
	.align		4
.L_59:
        /*0064*/ 	.word	index@(_Z10gpu_kernelPKfS0_S0_Pfiiiff)
        /*0068*/ 	.word	0x00000000
.L_60:


//--------------------- .nv.compat                --------------------------
	.section	.nv.compat,"",@"SHT_CUDA_COMPAT_INFO"
	.align	4
        /*0000*/ 	.byte	0x02, 0x09, 0x00, 0x00, 0x02, 0x02, 0x01, 0x00, 0x02, 0x05, 0x05, 0x00, 0x03, 0x07, 0x01, 0x01
        /*0010*/ 	.byte	0x02, 0x03, 0x00, 0x00, 0x02, 0x06, 0x01, 0x00, 0x04, 0x0b, 0x08, 0x00, 0x09, 0x00, 0x00, 0x00
        /*0020*/ 	.byte	0x00, 0x00, 0x00, 0x00


//--------------------- .nv.info._ZN3cub18CUB_300001_SM_10006detail8for_each13static_kernelINS2_12policy_hub_t12policy_500_tEmN6thrust24THRUST_300001_SM_1000_NS8cuda_cub20__uninitialized_fill7functorINS7_10device_ptrIfEEfEEEEvT0_T1_ --------------------------
	.section	.nv.info._ZN3cub18CUB_300001_SM_10006detail8for_each13static_kernelINS2_12policy_hub_t12policy_500_tEmN6thrust24THRUST_300001_SM_1000_NS8cuda_cub20__uninitialized_fill7functorINS7_10device_ptrIfEEfEEEEvT0_T1_,"",@"SHT_CUDA_INFO"
	.sectionflags	@""
	.align	4


	//----- nvinfo : EIATTR_CUDA_API_VERSION
	.align		4
        /*0000*/ 	.byte	0x04, 0x37
        /*0002*/ 	.short	(.L_62 - .L_61)
.L_61:
        /*0004*/ 	.word	0x00000082


	//----- nvinfo : EIATTR_KPARAM_INFO
	.align		4
.L_62:
        /*0008*/ 	.byte	0x04, 0x17
        /*000a*/ 	.short	(.L_64 - .L_63)
.L_63:
        /*000c*/ 	.word	0x00000000
        /*0010*/ 	.short	0x0001
        /*0012*/ 	.short	0x0008
        /*0014*/ 	.byte	0x00, 0xf0, 0x41, 0x00


	//----- nvinfo : EIATTR_KPARAM_INFO
	.align		4
.L_64:
        /*0018*/ 	.byte	0x04, 0x17
        /*001a*/ 	.short	(.L_66 - .L_65)
.L_65:
        /*001c*/ 	.word	0x00000000
        /*0020*/ 	.short	0x0000
        /*0022*/ 	.short	0x0000
        /*0024*/ 	.byte	0x00, 0xf0, 0x21, 0x00


	//----- nvinfo : EIATTR_SPARSE_MMA_MASK
	.align		4
.L_66:
        /*0028*/ 	.byte	0x03, 0x50
        /*002a*/ 	.short	0x0000


	//----- nvinfo : EIATTR_MAXREG_COUNT
	.align		4
        /*002c*/ 	.byte	0x03, 0x1b
        /*002e*/ 	.short	0x00ff


	//----- nvinfo : EIATTR_MERCURY_ISA_VERSION
	.align		4
        /*0030*/ 	.byte	0x03, 0x5f
        /*0032*/ 	.short	0x0101


	//----- nvinfo : EIATTR_VRC_CTA_INIT_COUNT
	.align		4
        /*0034*/ 	.byte	0x02, 0x4a
	.zero		1
	.zero		1


	//----- nvinfo : EIATTR_EXIT_INSTR_OFFSETS
	.align		4
        /*0038*/ 	.byte	0x04, 0x1c
        /*003a*/ 	.short	(.L_68 - .L_67)


	//   ....[0]....
.L_67:
        /*003c*/ 	.word	0x00000130


	//   ....[1]....
        /*0040*/ 	.word	0x00000230


	//   ....[2]....
        /*0044*/ 	.word	0x00000260


	//----- nvinfo : EIATTR_MAX_THREADS
	.align		4
.L_68:
        /*0048*/ 	.byte	0x04, 0x05
        /*004a*/ 	.short	(.L_70 - .L_69)
.L_69:
        /*004c*/ 	.word	0x00000100
        /*0050*/ 	.word	0x00000001
        /*0054*/ 	.word	0x00000001


	//----- nvinfo : EIATTR_CBANK_PARAM_SIZE
	.align		4
.L_70:
        /*0058*/ 	.byte	0x03, 0x19
        /*005a*/ 	.short	0x0018


	//----- nvinfo : EIATTR_PARAM_CBANK
	.align		4
        /*005c*/ 	.byte	0x04, 0x0a
        /*005e*/ 	.short	(.L_72 - .L_71)
	.align		4
.L_71:
        /*0060*/ 	.word	index@(.nv.constant0._ZN3cub18CUB_300001_SM_10006detail8for_each13static_kernelINS2_12policy_hub_t12policy_500_tEmN6thrust24THRUST_300001_SM_1000_NS8cuda_cub20__uninitialized_fill7functorINS7_10device_ptrIfEEfEEEEvT0_T1_)
        /*0064*/ 	.short	0x0380
        /*0066*/ 	.short	0x0018


	//----- nvinfo : EIATTR_SW_WAR
	.align		4
.L_72:
        /*0068*/ 	.byte	0x04, 0x36
        /*006a*/ 	.short	(.L_74 - .L_73)
.L_73:
        /*006c*/ 	.word	0x00000008
.L_74:


//--------------------- .nv.info._ZN3cub18CUB_300001_SM_10006detail11EmptyKernelIvEEvv --------------------------
	.section	.nv.info._ZN3cub18CUB_300001_SM_10006detail11EmptyKernelIvEEvv,"",@"SHT_CUDA_INFO"
	.sectionflags	@""
	.align	4


	//----- nvinfo : EIATTR_CUDA_API_VERSION
	.align		4
        /*0000*/ 	.byte	0x04, 0x37
        /*0002*/ 	.short	(.L_76 - .L_75)
.L_75:
        /*0004*/ 	.word	0x00000082


	//----- nvinfo : EIATTR_SPARSE_MMA_MASK
	.align		4
.L_76:
        /*0008*/ 	.byte	0x03, 0x50
        /*000a*/ 	.short	0x0000


	//----- nvinfo : EIATTR_MAXREG_COUNT
	.align		4
        /*000c*/ 	.byte	0x03, 0x1b
        /*000e*/ 	.short	0x00ff


	//----- nvinfo : EIATTR_MERCURY_ISA_VERSION
	.align		4
        /*0010*/ 	.byte	0x03, 0x5f
        /*0012*/ 	.short	0x0101


	//----- nvinfo : EIATTR_VRC_CTA_INIT_COUNT
	.align		4
        /*0014*/ 	.byte	0x02, 0x4a
	.zero		1
	.zero		1


	//----- nvinfo : EIATTR_EXIT_INSTR_OFFSETS
	.align		4
        /*0018*/ 	.byte	0x04, 0x1c
        /*001a*/ 	.short	(.L_78 - .L_77)


	//   ....[0]....
.L_77:
        /*001c*/ 	.word	0x00000010


	//----- nvinfo : EIATTR_SW_WAR
	.align		4
.L_78:
        /*0020*/ 	.byte	0x04, 0x36
        /*0022*/ 	.short	(.L_80 - .L_79)
.L_79:
        /*0024*/ 	.word	0x00000008
.L_80:


//--------------------- .nv.info._Z10gpu_kernelPKfS0_S0_Pfiiiff --------------------------
	.section	.nv.info._Z10gpu_kernelPKfS0_S0_Pfiiiff,"",@"SHT_CUDA_INFO"
	.sectionflags	@""
	.align	4


	//----- nvinfo : EIATTR_CUDA_API_VERSION
	.align		4
        /*0000*/ 	.byte	0x04, 0x37
        /*0002*/ 	.short	(.L_82 - .L_81)
.L_81:
        /*0004*/ 	.word	0x00000082


	//----- nvinfo : EIATTR_KPARAM_INFO
	.align		4
.L_82:
        /*0008*/ 	.byte	0x04, 0x17
        /*000a*/ 	.short	(.L_84 - .L_83)
.L_83:
        /*000c*/ 	.word	0x00000000
        /*0010*/ 	.short	0x0008
        /*0012*/ 	.short	0x0030
        /*0014*/ 	.byte	0x00, 0xf0, 0x11, 0x00


	//----- nvinfo : EIATTR_KPARAM_INFO
	.align		4
.L_84:
        /*0018*/ 	.byte	0x04, 0x17
        /*001a*/ 	.short	(.L_86 - .L_85)
.L_85:
        /*001c*/ 	.word	0x00000000
        /*0020*/ 	.short	0x0007
        /*0022*/ 	.short	0x002c
        /*0024*/ 	.byte	0x00, 0xf0, 0x11, 0x00


	//----- nvinfo : EIATTR_KPARAM_INFO
	.align		4
.L_86:
        /*0028*/ 	.byte	0x04, 0x17
        /*002a*/ 	.short	(.L_88 - .L_87)
.L_87:
        /*002c*/ 	.word	0x00000000
        /*0030*/ 	.short	0x0006
        /*0032*/ 	.short	0x0028
        /*0034*/ 	.byte	0x00, 0xf0, 0x11, 0x00


	//----- nvinfo : EIATTR_KPARAM_INFO
	.align		4
.L_88:
        /*0038*/ 	.byte	0x04, 0x17
        /*003a*/ 	.short	(.L_90 - .L_89)
.L_89:
        /*003c*/ 	.word	0x00000000
        /*0040*/ 	.short	0x0005
        /*0042*/ 	.short	0x0024
        /*0044*/ 	.byte	0x00, 0xf0, 0x11, 0x00


	//----- nvinfo : EIATTR_KPARAM_INFO
	.align		4
.L_90:
        /*0048*/ 	.byte	0x04, 0x17
        /*004a*/ 	.short	(.L_92 - .L_91)
.L_91:
        /*004c*/ 	.word	0x00000000
        /*0050*/ 	.short	0x0004
        /*0052*/ 	.short	0x0020
        /*0054*/ 	.byte	0x00, 0xf0, 0x11, 0x00


	//----- nvinfo : EIATTR_KPARAM_INFO
	.align		4
.L_92:
        /*0058*/ 	.byte	0x04, 0x17
        /*005a*/ 	.short	(.L_94 - .L_93)
.L_93:
        /*005c*/ 	.word	0x00000000
        /*0060*/ 	.short	0x0003
        /*0062*/ 	.short	0x0018
        /*0064*/ 	.byte	0x00, 0xf5, 0x21, 0x00


	//----- nvinfo : EIATTR_KPARAM_INFO
	.align		4
.L_94:
        /*0068*/ 	.byte	0x04, 0x17
        /*006a*/ 	.short	(.L_96 - .L_95)
.L_95:
        /*006c*/ 	.word	0x00000000
        /*0070*/ 	.short	0x0002
        /*0072*/ 	.short	0x0010
        /*0074*/ 	.byte	0x00, 0xf5, 0x21, 0x00


	//----- nvinfo : EIATTR_KPARAM_INFO
	.align		4
.L_96:
        /*0078*/ 	.byte	0x04, 0x17
        /*007a*/ 	.short	(.L_98 - .L_97)
.L_97:
        /*007c*/ 	.word	0x00000000
        /*0080*/ 	.short	0x0001
        /*0082*/ 	.short	0x0008
        /*0084*/ 	.byte	0x00, 0xf5, 0x21, 0x00


	//----- nvinfo : EIATTR_KPARAM_INFO
	.align		4
.L_98:
        /*0088*/ 	.byte	0x04, 0x17
        /*008a*/ 	.short	(.L_100 - .L_99)
.L_99:
        /*008c*/ 	.word	0x00000000
        /*0090*/ 	.short	0x0000
        /*0092*/ 	.short	0x0000
        /*0094*/ 	.byte	0x00, 0xf5, 0x21, 0x00


	//----- nvinfo : EIATTR_SPARSE_MMA_MASK
	.align		4
.L_100:
        /*0098*/ 	.byte	0x03, 0x50
        /*009a*/ 	.short	0x0000


	//----- nvinfo : EIATTR_MAXREG_COUNT
	.align		4
        /*009c*/ 	.byte	0x03, 0x1b
        /*009e*/ 	.short	0x00ff


	//----- nvinfo : EIATTR_MERCURY_ISA_VERSION
	.align		4
        /*00a0*/ 	.byte	0x03, 0x5f
        /*00a2*/ 	.short	0x0101


	//----- nvinfo : EIATTR_VRC_CTA_INIT_COUNT
	.align		4
        /*00a4*/ 	.byte	0x02, 0x4a
	.zero		1
	.zero		1


	//----- nvinfo : EIATTR_EXIT_INSTR_OFFSETS
	.align		4
        /*00a8*/ 	.byte	0x04, 0x1c
        /*00aa*/ 	.short	(.L_102 - .L_101)


	//   ....[0]....
.L_101:
        /*00ac*/ 	.word	0x00000070


	//   ....[1]....
        /*00b0*/ 	.word	0x00000ea0


	//----- nvinfo : EIATTR_CBANK_PARAM_SIZE
	.align		4
.L_102:
        /*00b4*/ 	.byte	0x03, 0x19
        /*00b6*/ 	.short	0x0034


	//----- nvinfo : EIATTR_PARAM_CBANK
	.align		4
        /*00b8*/ 	.byte	0x04, 0x0a
        /*00ba*/ 	.short	(.L_104 - .L_103)
	.align		4
.L_103:
        /*00bc*/ 	.word	index@(.nv.constant0._Z10gpu_kernelPKfS0_S0_Pfiiiff)
        /*00c0*/ 	.short	0x0380
        /*00c2*/ 	.short	0x0034


	//----- nvinfo : EIATTR_SW_WAR
	.align		4
.L_104:
        /*00c4*/ 	.byte	0x04, 0x36
        /*00c6*/ 	.short	(.L_106 - .L_105)
.L_105:
        /*00c8*/ 	.word	0x00000008
.L_106:


//--------------------- .nv.callgraph             --------------------------
	.section	.nv.callgraph,"",@"SHT_CUDA_CALLGRAPH"
	.align	4
	.sectionentsize	8
	.align		4
        /*0000*/ 	.word	0x00000000
	.align		4
        /*0004*/ 	.word	0xffffffff
	.align		4
        /*0008*/ 	.word	0x00000000
	.align		4
        /*000c*/ 	.word	0xfffffffe
	.align		4
        /*0010*/ 	.word	0x00000000
	.align		4
        /*0014*/ 	.word	0xfffffffd
	.align		4
        /*0018*/ 	.word	0x00000000
	.align		4
        /*001c*/ 	.word	0xfffffffc


//--------------------- .nv.constant4             --------------------------
	.section	.nv.constant4,"a",@progbits
	.align	8
	.align		8
.nv.constant4:
        /*0000*/ 	.dword	_ZN34_INTERNAL_a5a52c8d_4_k_cu_c1ddf29a4cuda3std3__45__cpo5beginE
	.align		8
        /*0008*/ 	.dword	_ZN34_INTERNAL_a5a52c8d_4_k_cu_c1ddf29a4cuda3std3__45__cpo3endE
	.align		8
        /*0010*/ 	.dword	_ZN34_INTERNAL_a5a52c8d_4_k_cu_c1ddf29a4cuda3std3__45__cpo6cbeginE
	.align		8
        /*0018*/ 	.dword	_ZN34_INTERNAL_a5a52c8d_4_k_cu_c1ddf29a4cuda3std3__45__cpo4cendE
	.align		8
        /*0020*/ 	.dword	_ZN34_INTERNAL_a5a52c8d_4_k_cu_c1ddf29a4cuda3std3__45__cpo6rbeginE
	.align		8
        /*0028*/ 	.dword	_ZN34_INTERNAL_a5a52c8d_4_k_cu_c1ddf29a4cuda3std3__45__cpo4rendE
	.align		8
        /*0030*/ 	.dword	_ZN34_INTERNAL_a5a52c8d_4_k_cu_c1ddf29a4cuda3std3__45__cpo7crbeginE
	.align		8
        /*0038*/ 	.dword	_ZN34_INTERNAL_a5a52c8d_4_k_cu_c1ddf29a4cuda3std3__45__cpo5crendE
	.align		8
        /*0040*/ 	.dword	_ZN34_INTERNAL_a5a52c8d_4_k_cu_c1ddf29a4cuda3std3__436_GLOBAL__N__a5a52c8d_4_k_cu_c1ddf29a6ignoreE
	.align		8
        /*0048*/ 	.dword	_ZN34_INTERNAL_a5a52c8d_4_k_cu_c1ddf29a4cuda3std3__419piecewise_constructE
	.align		8
        /*0050*/ 	.dword	_ZN34_INTERNAL_a5a52c8d_4_k_cu_c1ddf29a4cuda3std3__48in_placeE
	.align		8
        /*0058*/ 	.dword	_ZN34_INTERNAL_a5a52c8d_4_k_cu_c1ddf29a4cuda3std3__420unreachable_sentinelE
	.align		8
        /*0060*/ 	.dword	_ZN34_INTERNAL_a5a52c8d_4_k_cu_c1ddf29a4cuda3std3__47nulloptE
	.align		8
        /*0068*/ 	.dword	_ZN34_INTERNAL_a5a52c8d_4_k_cu_c1ddf29a4cuda3std3__48unexpectE
	.align		8
        /*0070*/ 	.dword	_ZN34_INTERNAL_a5a52c8d_4_k_cu_c1ddf29a4cuda3std6ranges3__45__cpo4swapE
	.align		8
        /*0078*/ 	.dword	_ZN34_INTERNAL_a5a52c8d_4_k_cu_c1ddf29a4cuda3std6ranges3__45__cpo9iter_moveE
	.align		8
        /*0080*/ 	.dword	_ZN34_INTERNAL_a5a52c8d_4_k_cu_c1ddf29a4cuda3std6ranges3__45__cpo5beginE
	.align		8
        /*0088*/ 	.dword	_ZN34_INTERNAL_a5a52c8d_4_k_cu_c1ddf29a4cuda3std6ranges3__45__cpo3endE
	.align		8
        /*0090*/ 	.dword	_ZN34_INTERNAL_a5a52c8d_4_k_cu_c1ddf29a4cuda3std6ranges3__45__cpo6cbeginE
	.align		8
        /*0098*/ 	.dword	_ZN34_INTERNAL_a5a52c8d_4_k_cu_c1ddf29a4cuda3std6ranges3__45__cpo4cendE
	.align		8
        /*00a0*/ 	.dword	_ZN34_INTERNAL_a5a52c8d_4_k_cu_c1ddf29a4cuda3std6ranges3__45__cpo7advanceE
	.align		8
        /*00a8*/ 	.dword	_ZN34_INTERNAL_a5a52c8d_4_k_cu_c1ddf29a4cuda3std6ranges3__45__cpo9iter_swapE
	.align		8
        /*00b0*/ 	.dword	_ZN34_INTERNAL_a5a52c8d_4_k_cu_c1ddf29a4cuda3std6ranges3__45__cpo4nextE
	.align		8
        /*00b8*/ 	.dword	_ZN34_INTERNAL_a5a52c8d_4_k_cu_c1ddf29a4cuda3std6ranges3__45__cpo4prevE
	.align		8
        /*00c0*/ 	.dword	_ZN34_INTERNAL_a5a52c8d_4_k_cu_c1ddf29a4cuda3std6ranges3__45__cpo4dataE
	.align		8
        /*00c8*/ 	.dword	_ZN34_INTERNAL_a5a52c8d_4_k_cu_c1ddf29a4cuda3std6ranges3__45__cpo5cdataE
	.align		8
        /*00d0*/ 	.dword	_ZN34_INTERNAL_a5a52c8d_4_k_cu_c1ddf29a4cuda3std6ranges3__45__cpo4sizeE
	.align		8
        /*00d8*/ 	.dword	_ZN34_INTERNAL_a5a52c8d_4_k_cu_c1ddf29a4cuda3std6ranges3__45__cpo5ssizeE
	.align		8
        /*00e0*/ 	.dword	_ZN34_INTERNAL_a5a52c8d_4_k_cu_c1ddf29a4cuda3std6ranges3__45__cpo8distanceE
	.align		8
        /*00e8*/ 	.dword	_ZN34_INTERNAL_a5a52c8d_4_k_cu_c1ddf29a6thrust24THRUST_300001_SM_1000_NS8cuda_cub3parE
	.align		8
        /*00f0*/ 	.dword	_ZN34_INTERNAL_a5a52c8d_4_k_cu_c1ddf29a6thrust24THRUST_300001_SM_1000_NS8cuda_cub10par_nosyncE
	.align		8
        /*00f8*/ 	.dword	_ZN34_INTERNAL_a5a52c8d_4_k_cu_c1ddf29a6thrust24THRUST_300001_SM_1000_NS6system6detail10sequential3seqE
	.align		8
        /*0100*/ 	.dword	_ZN34_INTERNAL_a5a52c8d_4_k_cu_c1ddf29a6thrust24THRUST_300001_SM_1000_NS12placeholders2_1E
	.align		8
        /*0108*/ 	.dword	_ZN34_INTERNAL_a5a52c8d_4_k_cu_c1ddf29a6thrust24THRUST_300001_SM_1000_NS12placeholders2_2E
	.align		8
        /*0110*/ 	.dword	_ZN34_INTERNAL_a5a52c8d_4_k_cu_c1ddf29a6thrust24THRUST_300001_SM_1000_NS12placeholders2_3E
	.align		8
        /*0118*/ 	.dword	_ZN34_INTERNAL_a5a52c8d_4_k_cu_c1ddf29a6thrust24THRUST_300001_SM_1000_NS12placeholders2_4E
	.align		8
        /*0120*/ 	.dword	_ZN34_INTERNAL_a5a52c8d_4_k_cu_c1ddf29a6thrust24THRUST_300001_SM_1000_NS12placeholders2_5E
	.align		8
        /*0128*/ 	.dword	_ZN34_INTERNAL_a5a52c8d_4_k_cu_c1ddf29a6thrust24THRUST_300001_SM_1000_NS12placeholders2_6E
	.align		8
        /*0130*/ 	.dword	_ZN34_INTERNAL_a5a52c8d_4_k_cu_c1ddf29a6thrust24THRUST_300001_SM_1000_NS12placeholders2_7E
	.align		8
        /*0138*/ 	.dword	_ZN34_INTERNAL_a5a52c8d_4_k_cu_c1ddf29a6thrust24THRUST_300001_SM_1000_NS12placeholders2_8E
	.align		8
        /*0140*/ 	.dword	_ZN34_INTERNAL_a5a52c8d_4_k_cu_c1ddf29a6thrust24THRUST_300001_SM_1000_NS12placeholders2_9E
	.align		8
        /*0148*/ 	.dword	_ZN34_INTERNAL_a5a52c8d_4_k_cu_c1ddf29a6thrust24THRUST_300001_SM_1000_NS12placeholders3_10E
	.align		8
        /*0150*/ 	.dword	_ZN34_INTERNAL_a5a52c8d_4_k_cu_c1ddf29a6thrust24THRUST_300001_SM_1000_NS3seqE


//--------------------- .text._ZN3cub18CUB_300001_SM_10006detail8for_each13static_kernelINS2_12policy_hub_t12policy_500_tEmN6thrust24THRUST_300001_SM_1000_NS8cuda_cub20__uninitialized_fill7functorINS7_10device_ptrIfEEfEEEEvT0_T1_ --------------------------
	.section	.text._ZN3cub18CUB_300001_SM_10006detail8for_each13static_kernelINS2_12policy_hub_t12policy_500_tEmN6thrust24THRUST_300001_SM_1000_NS8cuda_cub20__uninitialized_fill7functorINS7_10device_ptrIfEEfEEEEvT0_T1_,"ax",@progbits
	.align	128
        .global         _ZN3cub18CUB_300001_SM_10006detail8for_each13static_kernelINS2_12policy_hub_t12policy_500_tEmN6thrust24THRUST_300001_SM_1000_NS8cuda_cub20__uninitialized_fill7functorINS7_10device_ptrIfEEfEEEEvT0_T1_
        .type           _ZN3cub18CUB_300001_SM_10006detail8for_each13static_kernelINS2_12policy_hub_t12policy_500_tEmN6thrust24THRUST_300001_SM_1000_NS8cuda_cub20__uninitialized_fill7functorINS7_10device_ptrIfEEfEEEEvT0_T1_,@function
        .size           _ZN3cub18CUB_300001_SM_10006detail8for_each13static_kernelINS2_12policy_hub_t12policy_500_tEmN6thrust24THRUST_300001_SM_1000_NS8cuda_cub20__uninitialized_fill7functorINS7_10device_ptrIfEEfEEEEvT0_T1_,(.L_x_13 - _ZN3cub18CUB_300001_SM_10006detail8for_each13static_kernelINS2_12policy_hub_t12policy_500_tEmN6thrust24THRUST_300001_SM_1000_NS8cuda_cub20__uninitialized_fill7functorINS7_10device_ptrIfEEfEEEEvT0_T1_)
        .other          _ZN3cub18CUB_300001_SM_10006detail8for_each13static_kernelINS2_12policy_hub_t12policy_500_tEmN6thrust24THRUST_300001_SM_1000_NS8cuda_cub20__uninitialized_fill7functorINS7_10device_ptrIfEEfEEEEvT0_T1_,@"STO_CUDA_ENTRY STV_DEFAULT"
_ZN3cub18CUB_300001_SM_10006detail8for_each13static_kernelINS2_12policy_hub_t12policy_500_tEmN6thrust24THRUST_300001_SM_1000_NS8cuda_cub20__uninitialized_fill7functorINS7_10device_ptrIfEEfEEEEvT0_T1_:
.text._ZN3cub18CUB_300001_SM_10006detail8for_each13static_kernelINS2_12policy_hub_t12policy_500_tEmN6thrust24THRUST_300001_SM_1000_NS8cuda_cub20__uninitialized_fill7functorINS7_10device_ptrIfEEfEEEEvT0_T1_:
[----:B------:R-:W-:Y:S08]  /*0000*/  LDC R1, c[0x0][0x37c] ;  /* 0x0000df00ff017b82 */ /* 0x000ff00000000800 */
[----:B------:R-:W0:Y:S01]  /*0010*/  S2UR UR4, SR_CTAID.X ;  /* 0x00000000000479c3 */ /* 0x000e220000002500 */
[----:B------:R-:W1:Y:S01]  /*0020*/  LDCU.64 UR6, c[0x0][0x380] ;  /* 0x00007000ff0677ac */ /* 0x000e620008000a00 */
[----:B------:R-:W2:Y:S01]  /*0030*/  LDCU.64 UR8, c[0x0][0x358] ;  /* 0x00006b00ff0877ac */ /* 0x000ea20008000a00 */
[----:B0-----:R-:W-:-:S04]  /*0040*/  UIMAD.WIDE.U32 UR4, UR4, 0x200, URZ ;  /* 0x00000200040478a5 */ /* 0x001fc8000f8e00ff */
[----:B-1----:R-:W-:-:S04]  /*0050*/  UIADD3 UR6, UP0, UPT, -UR4, UR6, URZ ;  /* 0x0000000604067290 */ /* 0x002fc8000ff1e1ff */
[----:B------:R-:W-:Y:S02]  /*0060*/  UIADD3.X UR7, UPT, UPT, ~UR5, UR7, URZ, UP0, !UPT ;  /* 0x0000000705077290 */ /* 0x000fe400087fe5ff */
[----:B------:R-:W-:-:S04]  /*0070*/  UISETP.GE.U32.AND UP0, UPT, UR6, 0x200, UPT ;  /* 0x000002000600788c */ /* 0x000fc8000bf06070 */
[----:B------:R-:W-:-:S09]  /*0080*/  UISETP.GE.U32.AND.EX UP0, UPT, UR7, URZ, UPT, UP0 ;  /* 0x000000ff0700728c */ /* 0x000fd2000bf06100 */
[----:B--2---:R-:W-:Y:S05]  /*0090*/  BRA.U !UP0, `(.L_x_0) ;  /* 0x0000000108287547 */ /* 0x004fea000b800000 */
[----:B------:R-:W0:Y:S01]  /*00a0*/  S2R R0, SR_TID.X ;  /* 0x0000000000007919 */ /* 0x000e220000002100 */
[----:B------:R-:W1:Y:S01]  /*00b0*/  LDCU.64 UR6, c[0x0][0x388] ;  /* 0x00007100ff0677ac */ /* 0x000e620008000a00 */
[----:B------:R-:W2:Y:S01]  /*00c0*/  LDC R5, c[0x0][0x390] ;  /* 0x0000e400ff057b82 */ /* 0x000ea20000000800 */
[----:B0-----:R-:W-:-:S05]  /*00d0*/  IADD3 R0, P0, PT, R0, UR4, RZ ;  /* 0x0000000400007c10 */ /* 0x001fca000ff1e0ff */
[----:B------:R-:W-:Y:S01]  /*00e0*/  IMAD.X R3, RZ, RZ, UR5, P0 ;  /* 0x00000005ff037e24 */ /* 0x000fe200080e06ff */
[----:B-1----:R-:W-:-:S04]  /*00f0*/  LEA R2, P0, R0, UR6, 0x2 ;  /* 0x0000000600027c11 */ /* 0x002fc8000f8010ff */
[----:B------:R-:W-:-:S05]  /*0100*/  LEA.HI.X R3, R0, UR7, R3, 0x2, P0 ;  /* 0x0000000700037c11 */ /* 0x000fca00080f1403 */
[----:B--2---:R-:W-:Y:S04]  /*0110*/  STG.E desc[UR8][R2.64], R5 ;  /* 0x0000000502007986 */ /* 0x004fe8000c101908 */
[----:B------:R-:W-:Y:S01]  /*0120*/  STG.E desc[UR8][R2.64+0x400], R5 ;  /* 0x0004000502007986 */ /* 0x000fe2000c101908 */
[----:B------:R-:W-:Y:S05]  /*0130*/  EXIT ;  /* 0x000000000000794d */ /* 0x000fea0003800000 */
.L_x_0:
[----:B------:R-:W0:Y:S01]  /*0140*/  S2R R0, SR_TID.X ;  /* 0x0000000000007919 */ /* 0x000e220000002100 */
[----:B------:R-:W-:Y:S01]  /*0150*/  IMAD.U32 R2, RZ, RZ, UR7 ;  /* 0x00000007ff027e24 */ /* 0x000fe2000f8e00ff */
[----:B------:R-:W1:Y:S01]  /*0160*/  LDCU.64 UR10, c[0x0][0x388] ;  /* 0x00007100ff0a77ac */ /* 0x000e620008000a00 */
[----:B------:R-:W-:Y:S01]  /*0170*/  IMAD.U32 R4, RZ, RZ, UR7 ;  /* 0x00000007ff047e24 */ /* 0x000fe2000f8e00ff */
[----:B0-----:R-:W-:-:S04]  /*0180*/  ISETP.LT.U32.AND P0, PT, R0, UR6, PT ;  /* 0x0000000600007c0c */ /* 0x001fc8000bf01070 */
[----:B------:R-:W-:Y:S01]  /*0190*/  ISETP.GT.U32.AND.EX P0, PT, R2, RZ, PT, P0 ;  /* 0x000000ff0200720c */ /* 0x000fe20003f04100 */
[C---:B------:R-:W-:Y:S01]  /*01a0*/  VIADD R2, R0.reuse, 0x100 ;  /* 0x0000010000027836 */ /* 0x040fe20000000000 */
[----:B------:R-:W-:-:S04]  /*01b0*/  IADD3 R0, P2, PT, R0, UR4, RZ ;  /* 0x0000000400007c10 */ /* 0x000fc8000ff5e0ff */
[----:B------:R-:W-:Y:S01]  /*01c0*/  ISETP.LT.U32.AND P1, PT, R2, UR6, PT ;  /* 0x0000000602007c0c */ /* 0x000fe2000bf21070 */
[----:B------:R-:W-:Y:S01]  /*01d0*/  IMAD.X R3, RZ, RZ, UR5, P2 ;  /* 0x00000005ff037e24 */ /* 0x000fe200090e06ff */
[----:B-1----:R-:W-:Y:S02]  /*01e0*/  LEA R2, P2, R0, UR10, 0x2 ;  /* 0x0000000a00027c11 */ /* 0x002fe4000f8410ff */
[----:B------:R-:W-:Y:S02]  /*01f0*/  ISETP.GT.U32.AND.EX P1, PT, R4, RZ, PT, P1 ;  /* 0x000000ff0400720c */ /* 0x000fe40003f24110 */
[----:B------:R-:W-:Y:S01]  /*0200*/  LEA.HI.X R3, R0, UR11, R3, 0x2, P2 ;  /* 0x0000000b00037c11 */ /* 0x000fe200090f1403 */
[----:B------:R-:W0:Y:S04]  /*0210*/  @P0 LDC R5, c[0x0][0x390] ;  /* 0x0000e400ff050b82 */ /* 0x000e280000000800 */
[----:B0-----:R0:W-:Y:S06]  /*0220*/  @P0 STG.E desc[UR8][R2.64], R5 ;  /* 0x0000000502000986 */ /* 0x0011ec000c101908 */
[----:B------:R-:W-:Y:S05]  /*0230*/  @!P1 EXIT ;  /* 0x000000000000994d */ /* 0x000fea0003800000 */
[----:B0-----:R-:W0:Y:S02]  /*0240*/  LDC R5, c[0x0][0x390] ;  /* 0x0000e400ff057b82 */ /* 0x001e240000000800 */
[----:B0-----:R-:W-:Y:S01]  /*0250*/  STG.E desc[UR8][R2.64+0x400], R5 ;  /* 0x0004000502007986 */ /* 0x001fe2000c101908 */
[----:B------:R-:W-:Y:S05]  /*0260*/  EXIT ;  /* 0x000000000000794d */ /* 0x000fea0003800000 */
.L_x_1:
[----:B------:R-:W-:-:S00]  /*0270*/  BRA `(.L_x_1) ;  /* 0xfffffffc00fc7947 */ /* 0x000fc0000383ffff */
[----:B------:R-:W-:-:S00]  /*0280*/  NOP ;  /* 0x0000000000007918 */ /* 0x000fc00000000000 */
[----:B------:R-:W-:-:S00]  /*0290*/  NOP ;  /* 0x0000000000007918 */ /* 0x000fc00000000000 */
[----:B------:R-:W-:-:S00]  /*02a0*/  NOP ;  /* 0x0000000000007918 */ /* 0x000fc00000000000 */
[----:B------:R-:W-:-:S00]  /*02b0*/  NOP ;  /* 0x0000000000007918 */ /* 0x000fc00000000000 */
[----:B------:R-:W-:-:S00]  /*02c0*/  NOP ;  /* 0x0000000000007918 */ /* 0x000fc00000000000 */
[----:B------:R-:W-:-:S00]  /*02d0*/  NOP ;  /* 0x0000000000007918 */ /* 0x000fc00000000000 */
[----:B------:R-:W-:-:S00]  /*02e0*/  NOP ;  /* 0x0000000000007918 */ /* 0x000fc00000000000 */
[----:B------:R-:W-:-:S00]  /*02f0*/  NOP ;  /* 0x0000000000007918 */ /* 0x000fc00000000000 */
.L_x_13:


//--------------------- .text._ZN3cub18CUB_300001_SM_10006detail11EmptyKernelIvEEvv --------------------------
	.section	.text._ZN3cub18CUB_300001_SM_10006detail11EmptyKernelIvEEvv,"ax",@progbits
	.align	128
        .global         _ZN3cub18CUB_300001_SM_10006detail11EmptyKernelIvEEvv
        .type           _ZN3cub18CUB_300001_SM_10006detail11EmptyKernelIvEEvv,@function
        .size           _ZN3cub18CUB_300001_SM_10006detail11EmptyKernelIvEEvv,(.L_x_14 - _ZN3cub18CUB_300001_SM_10006detail11EmptyKernelIvEEvv)
        .other          _ZN3cub18CUB_300001_SM_10006detail11EmptyKernelIvEEvv,@"STO_CUDA_ENTRY STV_DEFAULT"
_ZN3cub18CUB_300001_SM_10006detail11EmptyKernelIvEEvv:
.text._ZN3cub18CUB_300001_SM_10006detail11EmptyKernelIvEEvv:
[----:B------:R-:W-:Y:S01]  /*0000*/  LDC R1, c[0x0][0x37c] ;  /* 0x0000df00ff017b82 */ /* 0x000fe20000000800 */
[----:B------:R-:W-:Y:S05]  /*0010*/  EXIT ;  /* 0x000000000000794d */ /* 0x000fea0003800000 */
.L_x_2:
        /* <DEDUP_REMOVED lines=14> */
.L_x_14:


//--------------------- .text._Z10gpu_kernelPKfS0_S0_Pfiiiff --------------------------
	.section	.text._Z10gpu_kernelPKfS0_S0_Pfiiiff,"ax",@progbits
	.align	128
        .global         _Z10gpu_kernelPKfS0_S0_Pfiiiff
        .type           _Z10gpu_kernelPKfS0_S0_Pfiiiff,@function
        .size           _Z10gpu_kernelPKfS0_S0_Pfiiiff,(.L_x_15 - _Z10gpu_kernelPKfS0_S0_Pfiiiff)
        .other          _Z10gpu_kernelPKfS0_S0_Pfiiiff,@"STO_CUDA_ENTRY STV_DEFAULT"
_Z10gpu_kernelPKfS0_S0_Pfiiiff:
.text._Z10gpu_kernelPKfS0_S0_Pfiiiff:
[----:B------:R-:W-:Y:S01]  /*0000*/  LDC R1, c[0x0][0x37c] ;  /* 0x0000df00ff017b82 */ /* 0x000fe20000000800 */
[----:B------:R-:W0:Y:S07]  /*0010*/  S2R R3, SR_TID.X ;  /* 0x0000000000037919 */ /* 0x000e2e0000002100 */
[----:B------:R-:W0:Y:S08]  /*0020*/  S2UR UR4, SR_CTAID.X ;  /* 0x00000000000479c3 */ /* 0x000e300000002500 */
[----:B------:R-:W0:Y:S08]  /*0030*/  LDC R0, c[0x0][0x360] ;  /* 0x0000d800ff007b82 */ /* 0x000e300000000800 */
[----:B------:R-:W1:Y:S01]  /*0040*/  LDC R17, c[0x0][0x3a0] ;  /* 0x0000e800ff117b82 */ /* 0x000e620000000800 */
[----:B0-----:R-:W-:-:S05]  /*0050*/  IMAD R0, R0, UR4, R3 ;  /* 0x0000000400007c24 */ /* 0x001fca000f8e0203 */
[----:B-1----:R-:W-:-:S13]  /*0060*/  ISETP.GE.AND P0, PT, R0, R17, PT ;  /* 0x000000110000720c */ /* 0x002fda0003f06270 */
[----:B------:R-:W-:Y:S05]  /*0070*/  @P0 EXIT ;  /* 0x000000000000094d */ /* 0x000fea0003800000 */
[----:B------:R-:W0:Y:S01]  /*0080*/  LDC R19, c[0x0][0x3a4] ;  /* 0x0000e900ff137b82 */ /* 0x000e220000000800 */
[----:B------:R-:W1:Y:S01]  /*0090*/  LDCU.64 UR8, c[0x0][0x358] ;  /* 0x00006b00ff0877ac */ /* 0x000e620008000a00 */
[----:B------:R-:W-:Y:S01]  /*00a0*/  HFMA2 R23, -RZ, RZ, 0, 0 ;  /* 0x00000000ff177431 */ /* 0x000fe200000001ff */
[----:B0-----:R-:W-:-:S13]  /*00b0*/  ISETP.GE.AND P0, PT, R19, 0x1, PT ;  /* 0x000000011300780c */ /* 0x001fda0003f06270 */
[----:B-1----:R-:W-:Y:S05]  /*00c0*/  @!P0 BRA `(.L_x_3) ;  /* 0x0000000c004c8947 */ /* 0x002fea0003800000 */
[----:B------:R-:W0:Y:S01]  /*00d0*/  LDCU UR4, c[0x0][0x3a8] ;  /* 0x00007500ff0477ac */ /* 0x000e220008000800 */
[----:B------:R-:W-:Y:S01]  /*00e0*/  IMAD R6, R0, R19, RZ ;  /* 0x0000001300067224 */ /* 0x000fe200078e02ff */
[----:B0-----:R-:W-:-:S09]  /*00f0*/  UISETP.NE.AND UP0, UPT, UR4, 0x1, UPT ;  /* 0x000000010400788c */ /* 0x001fd2000bf05270 */
[----:B------:R-:W-:Y:S05]  /*0100*/  BRA.U UP0, `(.L_x_4) ;  /* 0x0000000500b47547 */ /* 0x000fea000b800000 */
[C---:B------:R-:W-:Y:S01]  /*0110*/  ISETP.GE.U32.AND P1, PT, R19.reuse, 0x8, PT ;  /* 0x000000081300780c */ /* 0x040fe20003f26070 */
[----:B------:R-:W-:Y:S01]  /*0120*/  HFMA2 R18, -RZ, RZ, 0, 0 ;  /* 0x00000000ff127431 */ /* 0x000fe200000001ff */
[----:B------:R-:W-:Y:S02]  /*0130*/  LOP3.LUT R26, R19, 0x7, RZ, 0xc0, !PT ;  /* 0x00000007131a7812 */ /* 0x000fe400078ec0ff */
[----:B------:R-:W-:Y:S02]  /*0140*/  MOV R23, RZ ;  /* 0x000000ff00177202 */ /* 0x000fe40000000f00 */
[----:B------:R-:W-:-:S07]  /*0150*/  ISETP.NE.AND P0, PT, R26, RZ, PT ;  /* 0x000000ff1a00720c */ /* 0x000fce0003f05270 */
[----:B------:R-:W-:Y:S06]  /*0160*/  @!P1 BRA `(.L_x_5) ;  /* 0x0000000000c49947 */ /* 0x000fec0003800000 */
[----:B------:R-:W0:Y:S01]  /*0170*/  LDCU.64 UR4, c[0x0][0x388] ;  /* 0x00007100ff0477ac */ /* 0x000e220008000a00 */
[----:B------:R-:W-:Y:S02]  /*0180*/  LOP3.LUT R18, R19, 0x7ffffff8, RZ, 0xc0, !PT ;  /* 0x7ffffff813127812 */ /* 0x000fe400078ec0ff */
[----:B------:R-:W-:Y:S02]  /*0190*/  MOV R23, RZ ;  /* 0x000000ff00177202 */ /* 0x000fe40000000f00 */
[----:B------:R-:W-:Y:S02]  /*01a0*/  MOV R16, R0 ;  /* 0x0000000000107202 */ /* 0x000fe40000000f00 */
[----:B------:R-:W-:Y:S01]  /*01b0*/  IADD3 R20, PT, PT, -R18, RZ, RZ ;  /* 0x000000ff12147210 */ /* 0x000fe20007ffe1ff */
[----:B0-----:R-:W-:-:S04]  /*01c0*/  UIADD3 UR4, UP0, UPT, UR4, 0x10, URZ ;  /* 0x0000001004047890 */ /* 0x001fc8000ff1e0ff */
[----:B------:R-:W-:Y:S02]  /*01d0*/  UIADD3.X UR5, UPT, UPT, URZ, UR5, URZ, UP0, !UPT ;  /* 0x00000005ff057290 */ /* 0x000fe400087fe4ff */
[----:B------:R-:W-:-:S04]  /*01e0*/  MOV R4, UR4 ;  /* 0x0000000400047c02 */ /* 0x000fc80008000f00 */
[----:B------:R-:W-:-:S07]  /*01f0*/  MOV R3, UR5 ;  /* 0x0000000500037c02 */ /* 0x000fce0008000f00 */
.L_x_6:
[----:B------:R-:W0:Y:S01]  /*0200*/  LDC.64 R10, c[0x0][0x380] ;  /* 0x0000e000ff0a7b82 */ /* 0x000e220000000a00 */
[----:B------:R-:W-:-:S05]  /*0210*/  MOV R2, R4 ;  /* 0x0000000400027202 */ /* 0x000fca0000000f00 */
[----:B------:R-:W2:Y:S04]  /*0220*/  LDG.E R21, desc[UR8][R2.64+-0x10] ;  /* 0xfffff00802157981 */ /* 0x000ea8000c1e1900 */
[----:B------:R-:W3:Y:S04]  /*0230*/  LDG.E R24, desc[UR8][R2.64+-0xc] ;  /* 0xfffff40802187981 */ /* 0x000ee8000c1e1900 */
[----:B------:R-:W4:Y:S04]  /*0240*/  LDG.E R27, desc[UR8][R2.64+-0x8] ;  /* 0xfffff808021b7981 */ /* 0x000f28000c1e1900 */
[----:B------:R-:W5:Y:S01]  /*0250*/  LDG.E R29, desc[UR8][R2.64+-0x4] ;  /* 0xfffffc08021d7981 */ /* 0x000f62000c1e1900 */
[----:B0-----:R-:W-:-:S05]  /*0260*/  IMAD.WIDE R10, R16, 0x4, R10 ;  /* 0x00000004100a7825 */ /* 0x001fca00078e020a */
[----:B------:R0:W2:Y:S01]  /*0270*/  LDG.E R22, desc[UR8][R10.64] ;  /* 0x000000080a167981 */ /* 0x0000a2000c1e1900 */
[----:B------:R-:W-:-:S05]  /*0280*/  IMAD.WIDE R14, R17, 0x4, R10 ;  /* 0x00000004110e7825 */ /* 0x000fca00078e020a */
[----:B------:R1:W3:Y:S01]  /*0290*/  LDG.E R25, desc[UR8][R14.64] ;  /* 0x000000080e197981 */ /* 0x0002e2000c1e1900 */
[----:B------:R-:W-:-:S04]  /*02a0*/  IMAD.WIDE R6, R17, 0x4, R14 ;  /* 0x0000000411067825 */ /* 0x000fc800078e020e */
[C---:B------:R-:W-:Y:S02]  /*02b0*/  IMAD.WIDE R8, R17.reuse, 0x4, R6 ;  /* 0x0000000411087825 */ /* 0x040fe400078e0206 */
[----:B------:R-:W4:Y:S02]  /*02c0*/  LDG.E R6, desc[UR8][R6.64] ;  /* 0x0000000806067981 */ /* 0x000f24000c1e1900 */
[C---:B------:R-:W-:Y:S02]  /*02d0*/  IMAD.WIDE R4, R17.reuse, 0x4, R8 ;  /* 0x0000000411047825 */ /* 0x040fe400078e0208 */
[----:B------:R-:W5:Y:S02]  /*02e0*/  LDG.E R8, desc[UR8][R8.64] ;  /* 0x0000000808087981 */ /* 0x000f64000c1e1900 */
[C---:B0-----:R-:W-:Y:S02]  /*02f0*/  IMAD.WIDE R10, R17.reuse, 0x4, R4 ;  /* 0x00000004110a7825 */ /* 0x041fe400078e0204 */
[----:B------:R-:W5:Y:S04]  /*0300*/  LDG.E R7, desc[UR8][R2.64+0x4] ;  /* 0x0000040802077981 */ /* 0x000f68000c1e1900 */
[----:B------:R-:W5:Y:S01]  /*0310*/  LDG.E R4, desc[UR8][R4.64] ;  /* 0x0000000804047981 */ /* 0x000f62000c1e1900 */
[----:B------:R-:W-:-:S03]  /*0320*/  IMAD.WIDE R12, R17, 0x4, R10 ;  /* 0x00000004110c7825 */ /* 0x000fc600078e020a */
[----:B------:R-:W5:Y:S04]  /*0330*/  LDG.E R10, desc[UR8][R10.64] ;  /* 0x000000080a0a7981 */ /* 0x000f68000c1e1900 */
[----:B------:R-:W5:Y:S04]  /*0340*/  LDG.E R9, desc[UR8][R2.64+0x8] ;  /* 0x0000080802097981 */ /* 0x000f68000c1e1900 */
[----:B------:R-:W5:Y:S01]  /*0350*/  LDG.E R5, desc[UR8][R2.64] ;  /* 0x0000000802057981 */ /* 0x000f62000c1e1900 */
[----:B-1----:R-:W-:-:S03]  /*0360*/  IMAD.WIDE R14, R17, 0x4, R12 ;  /* 0x00000004110e7825 */ /* 0x002fc600078e020c */
[----:B------:R-:W5:Y:S04]  /*0370*/  LDG.E R28, desc[UR8][R12.64] ;  /* 0x000000080c1c7981 */ /* 0x000f68000c1e1900 */
[----:B------:R-:W5:Y:S04]  /*0380*/  LDG.E R14, desc[UR8][R14.64] ;  /* 0x000000080e0e7981 */ /* 0x000f68000c1e1900 */
[----:B------:R0:W5:Y:S01]  /*0390*/  LDG.E R11, desc[UR8][R2.64+0xc] ;  /* 0x00000c08020b7981 */ /* 0x000162000c1e1900 */
[----:B------:R-:W-:-:S04]  /*03a0*/  IADD3 R20, PT, PT, R20, 0x8, RZ ;  /* 0x0000000814147810 */ /* 0x000fc80007ffe0ff */
[----:B------:R-:W-:Y:S02]  /*03b0*/  ISETP.NE.AND P1, PT, R20, RZ, PT ;  /* 0x000000ff1400720c */ /* 0x000fe40003f25270 */
[----:B------:R-:W-:Y:S01]  /*03c0*/  LEA R16, R17, R16, 0x3 ;  /* 0x0000001011107211 */ /* 0x000fe200078e18ff */
[----:B--2---:R-:W-:-:S04]  /*03d0*/  FFMA R22, R22, R21, R23 ;  /* 0x0000001516167223 */ /* 0x004fc80000000017 */
[----:B---3--:R-:W-:-:S04]  /*03e0*/  FFMA R25, R25, R24, R22 ;  /* 0x0000001819197223 */ /* 0x008fc80000000016 */
[----:B----4-:R-:W-:-:S04]  /*03f0*/  FFMA R25, R6, R27, R25 ;  /* 0x0000001b06197223 */ /* 0x010fc80000000019 */
[----:B-----5:R-:W-:-:S04]  /*0400*/  FFMA R25, R8, R29, R25 ;  /* 0x0000001d08197223 */ /* 0x020fc80000000019 */
[----:B------:R-:W-:-:S04]  /*0410*/  FFMA R5, R4, R5, R25 ;  /* 0x0000000504057223 */ /* 0x000fc80000000019 */
[----:B------:R-:W-:Y:S01]  /*0420*/  FFMA R5, R10, R7, R5 ;  /* 0x000000070a057223 */ /* 0x000fe20000000005 */
[----:B------:R-:W-:-:S03]  /*0430*/  IADD3 R4, P2, PT, R2, 0x20, RZ ;  /* 0x0000002002047810 */ /* 0x000fc60007f5e0ff */
[----:B------:R-:W-:Y:S01]  /*0440*/  FFMA R5, R28, R9, R5 ;  /* 0x000000091c057223 */ /* 0x000fe20000000005 */
[----:B0-----:R-:W-:-:S03]  /*0450*/  IADD3.X R3, PT, PT, RZ, R3, RZ, P2, !PT ;  /* 0x00000003ff037210 */ /* 0x001fc600017fe4ff */
[----:B------:R-:W-:Y:S01]  /*0460*/  FFMA R23, R14, R11, R5 ;  /* 0x0000000b0e177223 */ /* 0x000fe20000000005 */
[----:B------:R-:W-:Y:S06]  /*0470*/  @P1 BRA `(.L_x_6) ;  /* 0xfffffffc00601947 */ /* 0x000fec000383ffff */
.L_x_5:
[----:B------:R-:W-:Y:S05]  /*0480*/  @!P0 BRA `(.L_x_3) ;  /* 0x00000008005c8947 */ /* 0x000fea0003800000 */
[----:B------:R-:W-:Y:S02]  /*0490*/  ISETP.GE.U32.AND P0, PT, R26, 0x4, PT ;  /* 0x000000041a00780c */ /* 0x000fe40003f06070 */
[----:B------:R-:W-:-:S04]  /*04a0*/  LOP3.LUT R14, R19, 0x3, RZ, 0xc0, !PT ;  /* 0x00000003130e7812 */ /* 0x000fc800078ec0ff */
[----:B------:R-:W-:-:S07]  /*04b0*/  ISETP.NE.AND P1, PT, R14, RZ, PT ;  /* 0x000000ff0e00720c */ /* 0x000fce0003f25270 */
[----:B------:R-:W-:Y:S06]  /*04c0*/  @!P0 BRA `(.L_x_7) ;  /* 0x0000000000548947 */ /* 0x000fec0003800000 */
[----:B------:R-:W0:Y:S01]  /*04d0*/  LDC.64 R6, c[0x0][0x380] ;  /* 0x0000e000ff067b82 */ /* 0x000e220000000a00 */
[----:B------:R-:W-:-:S07]  /*04e0*/  IMAD R5, R18, R17, R0 ;  /* 0x0000001112057224 */ /* 0x000fce00078e0200 */
[----:B------:R-:W1:Y:S01]  /*04f0*/  LDC.64 R2, c[0x0][0x388] ;  /* 0x0000e200ff027b82 */ /* 0x000e620000000a00 */
[----:B0-----:R-:W-:-:S04]  /*0500*/  IMAD.WIDE R6, R5, 0x4, R6 ;  /* 0x0000000405067825 */ /* 0x001fc800078e0206 */
[----:B------:R-:W-:Y:S02]  /*0510*/  IMAD.WIDE R8, R17, 0x4, R6 ;  /* 0x0000000411087825 */ /* 0x000fe400078e0206 */
[----:B------:R-:W2:Y:S02]  /*0520*/  LDG.E R6, desc[UR8][R6.64] ;  /* 0x0000000806067981 */ /* 0x000ea4000c1e1900 */
[----:B-1----:R-:W-:-:S04]  /*0530*/  IMAD.WIDE.U32 R2, R18, 0x4, R2 ;  /* 0x0000000412027825 */ /* 0x002fc800078e0002 */
[C---:B------:R-:W-:Y:S01]  /*0540*/  IMAD.WIDE R10, R17.reuse, 0x4, R8 ;  /* 0x00000004110a7825 */ /* 0x040fe200078e0208 */
[----:B------:R-:W2:Y:S04]  /*0550*/  LDG.E R12, desc[UR8][R2.64] ;  /* 0x00000008020c7981 */ /* 0x000ea8000c1e1900 */
[----:B------:R-:W3:Y:S01]  /*0560*/  LDG.E R9, desc[UR8][R8.64] ;  /* 0x0000000808097981 */ /* 0x000ee2000c1e1900 */
[----:B------:R-:W-:-:S03]  /*0570*/  IMAD.WIDE R4, R17, 0x4, R10 ;  /* 0x0000000411047825 */ /* 0x000fc600078e020a */
[----:B------:R-:W3:Y:S04]  /*0580*/  LDG.E R13, desc[UR8][R2.64+0x4] ;  /* 0x00000408020d7981 */ /* 0x000ee8000c1e1900 */
[----:B------:R-:W4:Y:S04]  /*0590*/  LDG.E R11, desc[UR8][R10.64] ;  /* 0x000000080a0b7981 */ /* 0x000f28000c1e1900 */
[----:B------:R-:W4:Y:S04]  /*05a0*/  LDG.E R15, desc[UR8][R2.64+0x8] ;  /* 0x00000808020f7981 */ /* 0x000f28000c1e1900 */
[----:B------:R-:W5:Y:S04]  /*05b0*/  LDG.E R5, desc[UR8][R4.64] ;  /* 0x0000000804057981 */ /* 0x000f68000c1e1900 */
[----:B------:R-:W5:Y:S01]  /*05c0*/  LDG.E R16, desc[UR8][R2.64+0xc] ;  /* 0x00000c0802107981 */ /* 0x000f62000c1e1900 */
[----:B------:R-:W-:Y:S01]  /*05d0*/  IADD3 R18, PT, PT, R18, 0x4, RZ ;  /* 0x0000000412127810 */ /* 0x000fe20007ffe0ff */
[----:B--2---:R-:W-:-:S04]  /*05e0*/  FFMA R12, R6, R12, R23 ;  /* 0x0000000c060c7223 */ /* 0x004fc80000000017 */
[----:B---3--:R-:W-:-:S04]  /*05f0*/  FFMA R12, R9, R13, R12 ;  /* 0x0000000d090c7223 */ /* 0x008fc8000000000c */
[----:B----4-:R-:W-:-:S04]  /*0600*/  FFMA R12, R11, R15, R12 ;  /* 0x0000000f0b0c7223 */ /* 0x010fc8000000000c */
[----:B-----5:R-:W-:-:S07]  /*0610*/  FFMA R23, R5, R16, R12 ;  /* 0x0000001005177223 */ /* 0x020fce000000000c */
.L_x_7:
[----:B------:R-:W-:Y:S05]  /*0620*/  @!P1 BRA `(.L_x_3) ;  /* 0x0000000400f49947 */ /* 0x000fea0003800000 */
[----:B------:R-:W-:Y:S02]  /*0630*/  ISETP.NE.AND P0, PT, R14, 0x1, PT ;  /* 0x000000010e00780c */ /* 0x000fe40003f05270 */
[----:B------:R-:W-:-:S04]  /*0640*/  LOP3.LUT R19, R19, 0x1, RZ, 0xc0, !PT ;  /* 0x0000000113137812 */ /* 0x000fc800078ec0ff */
[----:B------:R-:W-:-:S07]  /*0650*/  ISETP.NE.U32.AND P1, PT, R19, 0x1, PT ;  /* 0x000000011300780c */ /* 0x000fce0003f25070 */
[----:B------:R-:W-:Y:S06]  /*0660*/  @!P0 BRA `(.L_x_8) ;  /* 0x0000000000348947 */ /* 0x000fec0003800000 */
[----:B------:R-:W0:Y:S01]  /*0670*/  LDC.64 R2, c[0x0][0x380] ;  /* 0x0000e000ff027b82 */ /* 0x000e220000000a00 */
[----:B------:R-:W-:-:S07]  /*0680*/  IMAD R7, R18, R17, R0 ;  /* 0x0000001112077224 */ /* 0x000fce00078e0200 */
[----:B------:R-:W1:Y:S01]  /*0690*/  LDC.64 R4, c[0x0][0x388] ;  /* 0x0000e200ff047b82 */ /* 0x000e620000000a00 */
[----:B0-----:R-:W-:-:S04]  /*06a0*/  IMAD.WIDE R2, R7, 0x4, R2 ;  /* 0x0000000407027825 */ /* 0x001fc800078e0202 */
[----:B------:R-:W-:Y:S02]  /*06b0*/  IMAD.WIDE R6, R17, 0x4, R2 ;  /* 0x0000000411067825 */ /* 0x000fe400078e0202 */
[----:B------:R-:W2:Y:S02]  /*06c0*/  LDG.E R2, desc[UR8][R2.64] ;  /* 0x0000000802027981 */ /* 0x000ea4000c1e1900 */
[C---:B-1----:R-:W-:Y:S02]  /*06d0*/  IMAD.WIDE.U32 R4, R18.reuse, 0x4, R4 ;  /* 0x0000000412047825 */ /* 0x042fe400078e0004 */
[----:B------:R-:W3:Y:S04]  /*06e0*/  LDG.E R7, desc[UR8][R6.64] ;  /* 0x0000000806077981 */ /* 0x000ee8000c1e1900 */
[----:B------:R-:W2:Y:S04]  /*06f0*/  LDG.E R8, desc[UR8][R4.64] ;  /* 0x0000000804087981 */ /* 0x000ea8000c1e1900 */
[----:B------:R-:W3:Y:S01]  /*0700*/  LDG.E R9, desc[UR8][R4.64+0x4] ;  /* 0x0000040804097981 */ /* 0x000ee2000c1e1900 */
[----:B------:R-:W-:Y:S01]  /*0710*/  IADD3 R18, PT, PT, R18, 0x2, RZ ;  /* 0x0000000212127810 */ /* 0x000fe20007ffe0ff */
[----:B--2---:R-:W-:-:S04]  /*0720*/  FFMA R8, R2, R8, R23 ;  /* 0x0000000802087223 */ /* 0x004fc80000000017 */
[----:B---3--:R-:W-:-:S07]  /*0730*/  FFMA R23, R7, R9, R8 ;  /* 0x0000000907177223 */ /* 0x008fce0000000008 */
.L_x_8:
[----:B------:R-:W-:Y:S05]  /*0740*/  @P1 BRA `(.L_x_3) ;  /* 0x0000000400ac1947 */ /* 0x000fea0003800000 */
[----:B------:R-:W0:Y:S01]  /*0750*/  LDC.64 R2, c[0x0][0x380] ;  /* 0x0000e000ff027b82 */ /* 0x000e220000000a00 */
[----:B------:R-:W-:-:S07]  /*0760*/  IMAD R17, R18, R17, R0 ;  /* 0x0000001112117224 */ /* 0x000fce00078e0200 */
[----:B------:R-:W1:Y:S01]  /*0770*/  LDC.64 R4, c[0x0][0x388] ;  /* 0x0000e200ff047b82 */ /* 0x000e620000000a00 */
[----:B0-----:R-:W-:-:S06]  /*0780*/  IMAD.WIDE R2, R17, 0x4, R2 ;  /* 0x0000000411027825 */ /* 0x001fcc00078e0202 */
[----:B------:R-:W2:Y:S01]  /*0790*/  LDG.E R2, desc[UR8][R2.64] ;  /* 0x0000000802027981 */ /* 0x000ea2000c1e1900 */
[----:B-1----:R-:W-:-:S06]  /*07a0*/  IMAD.WIDE.U32 R18, R18, 0x4, R4 ;  /* 0x0000000412127825 */ /* 0x002fcc00078e0004 */
[----:B------:R-:W2:Y:S02]  /*07b0*/  LDG.E R18, desc[UR8][R18.64] ;  /* 0x0000000812127981 */ /* 0x000ea4000c1e1900 */
[----:B--2---:R-:W-:Y:S01]  /*07c0*/  FFMA R23, R2, R18, R23 ;  /* 0x0000001202177223 */ /* 0x004fe20000000017 */
[----:B------:R-:W-:Y:S06]  /*07d0*/  BRA `(.L_x_3) ;  /* 0x0000000400887947 */ /* 0x000fec0003800000 */
.L_x_4:
[C---:B------:R-:W-:Y:S01]  /*07e0*/  ISETP.GE.U32.AND P1, PT, R19.reuse, 0x8, PT ;  /* 0x000000081300780c */ /* 0x040fe20003f26070 */
[----:B------:R-:W-:Y:S01]  /*07f0*/  HFMA2 R23, -RZ, RZ, 0, 0 ;  /* 0x00000000ff177431 */ /* 0x000fe200000001ff */
[----:B------:R-:W-:Y:S02]  /*0800*/  LOP3.LUT R26, R19, 0x7, RZ, 0xc0, !PT ;  /* 0x00000007131a7812 */ /* 0x000fe400078ec0ff */
[----:B------:R-:W-:Y:S02]  /*0810*/  MOV R7, RZ ;  /* 0x000000ff00077202 */ /* 0x000fe40000000f00 */
[----:B------:R-:W-:-:S07]  /*0820*/  ISETP.NE.AND P0, PT, R26, RZ, PT ;  /* 0x000000ff1a00720c */ /* 0x000fce0003f05270 */
[----:B------:R-:W-:Y:S06]  /*0830*/  @!P1 BRA `(.L_x_9) ;  /* 0x0000000000b49947 */ /* 0x000fec0003800000 */
[----:B------:R-:W0:Y:S01]  /*0840*/  LDCU.128 UR4, c[0x0][0x380] ;  /* 0x00007000ff0477ac */ /* 0x000e220008000c00 */
[----:B------:R-:W-:Y:S02]  /*0850*/  LOP3.LUT R7, R19, 0x7ffffff8, RZ, 0xc0, !PT ;  /* 0x7ffffff813077812 */ /* 0x000fe400078ec0ff */
[----:B------:R-:W-:Y:S02]  /*0860*/  MOV R23, RZ ;  /* 0x000000ff00177202 */ /* 0x000fe40000000f00 */
[----:B------:R-:W-:Y:S02]  /*0870*/  MOV R8, R6 ;  /* 0x0000000600087202 */ /* 0x000fe40000000f00 */
[----:B------:R-:W-:Y:S01]  /*0880*/  IADD3 R9, PT, PT, -R7, RZ, RZ ;  /* 0x000000ff07097210 */ /* 0x000fe20007ffe1ff */
[----:B0-----:R-:W-:Y:S02]  /*0890*/  UIADD3 UR6, UP1, UPT, UR6, 0x10, URZ ;  /* 0x0000001006067890 */ /* 0x001fe4000ff3e0ff */
[----:B------:R-:W-:-:S02]  /*08a0*/  UIADD3 UR4, UP0, UPT, UR4, 0x10, URZ ;  /* 0x0000001004047890 */ /* 0x000fc4000ff1e0ff */
[----:B------:R-:W-:Y:S02]  /*08b0*/  UIADD3.X UR7, UPT, UPT, URZ, UR7, URZ, UP1, !UPT ;  /* 0x00000007ff077290 */ /* 0x000fe40008ffe4ff */
[----:B------:R-:W-:Y:S01]  /*08c0*/  MOV R12, UR6 ;  /* 0x00000006000c7c02 */ /* 0x000fe20008000f00 */
[----:B------:R-:W-:-:S03]  /*08d0*/  UIADD3.X UR5, UPT, UPT, URZ, UR5, URZ, UP0, !UPT ;  /* 0x00000005ff057290 */ /* 0x000fc600087fe4ff */
[----:B------:R-:W-:-:S09]  /*08e0*/  MOV R3, UR7 ;  /* 0x0000000700037c02 */ /* 0x000fd20008000f00 */
.L_x_10:
[----:B------:R-:W-:Y:S02]  /*08f0*/  MOV R4, UR4 ;  /* 0x0000000400047c02 */ /* 0x000fe40008000f00 */
[----:B------:R-:W-:Y:S02]  /*0900*/  MOV R5, UR5 ;  /* 0x0000000500057c02 */ /* 0x000fe40008000f00 */
[----:B------:R-:W-:Y:S01]  /*0910*/  MOV R2, R12 ;  /* 0x0000000c00027202 */ /* 0x000fe20000000f00 */
[----:B------:R-:W-:-:S04]  /*0920*/  IMAD.WIDE R4, R8, 0x4, R4 ;  /* 0x0000000408047825 */ /* 0x000fc800078e0204 */
[----:B------:R-:W2:Y:S04]  /*0930*/  LDG.E R24, desc[UR8][R2.64+-0x10] ;  /* 0xfffff00802187981 */ /* 0x000ea8000c1e1900 */
[----:B------:R-:W2:Y:S04]  /*0940*/  LDG.E R22, desc[UR8][R4.64+-0x10] ;  /* 0xfffff00804167981 */ /* 0x000ea8000c1e1900 */
[----:B------:R-:W3:Y:S04]  /*0950*/  LDG.E R28, desc[UR8][R2.64+-0xc] ;  /* 0xfffff408021c7981 */ /* 0x000ee8000c1e1900 */
[----:B------:R-:W3:Y:S04]  /*0960*/  LDG.E R27, desc[UR8][R4.64+-0xc] ;  /* 0xfffff408041b7981 */ /* 0x000ee8000c1e1900 */
[----:B------:R-:W4:Y:S04]  /*0970*/  LDG.E R18, desc[UR8][R2.64+-0x8] ;  /* 0xfffff80802127981 */ /* 0x000f28000c1e1900 */
[----:B------:R-:W4:Y:S04]  /*0980*/  LDG.E R17, desc[UR8][R4.64+-0x8] ;  /* 0xfffff80804117981 */ /* 0x000f28000c1e1900 */
[----:B------:R-:W5:Y:S04]  /*0990*/  LDG.E R16, desc[UR8][R2.64+-0x4] ;  /* 0xfffffc0802107981 */ /* 0x000f68000c1e1900 */
        /* <DEDUP_REMOVED lines=8> */
[----:B------:R0:W5:Y:S01]  /*0a20*/  LDG.E R25, desc[UR8][R2.64+0xc] ;  /* 0x00000c0802197981 */ /* 0x000162000c1e1900 */
[----:B------:R-:W-:-:S04]  /*0a30*/  IADD3 R9, PT, PT, R9, 0x8, RZ ;  /* 0x0000000809097810 */ /* 0x000fc80007ffe0ff */
[----:B------:R-:W-:Y:S02]  /*0a40*/  ISETP.NE.AND P1, PT, R9, RZ, PT ;  /* 0x000000ff0900720c */ /* 0x000fe40003f25270 */
[----:B------:R-:W-:Y:S01]  /*0a50*/  IADD3 R8, PT, PT, R8, 0x8, RZ ;  /* 0x0000000808087810 */ /* 0x000fe20007ffe0ff */
        /* <DEDUP_REMOVED lines=11> */
.L_x_9:
[----:B------:R-:W-:Y:S05]  /*0b10*/  @!P0 BRA `(.L_x_3) ;  /* 0x0000000000b88947 */ /* 0x000fea0003800000 */
[----:B------:R-:W-:Y:S02]  /*0b20*/  ISETP.GE.U32.AND P0, PT, R26, 0x4, PT ;  /* 0x000000041a00780c */ /* 0x000fe40003f06070 */
[----:B------:R-:W-:-:S04]  /*0b30*/  LOP3.LUT R14, R19, 0x3, RZ, 0xc0, !PT ;  /* 0x00000003130e7812 */ /* 0x000fc800078ec0ff */
[----:B------:R-:W-:-:S07]  /*0b40*/  ISETP.NE.AND P1, PT, R14, RZ, PT ;  /* 0x000000ff0e00720c */ /* 0x000fce0003f25270 */
[----:B------:R-:W-:Y:S06]  /*0b50*/  @!P0 BRA `(.L_x_11) ;  /* 0x0000000000488947 */ /* 0x000fec0003800000 */
[----:B------:R-:W0:Y:S01]  /*0b60*/  LDC.64 R2, c[0x0][0x380] ;  /* 0x0000e000ff027b82 */ /* 0x000e220000000a00 */
[----:B------:R-:W-:-:S07]  /*0b70*/  IADD3 R9, PT, PT, R6, R7, RZ ;  /* 0x0000000706097210 */ /* 0x000fce0007ffe0ff */
[----:B------:R-:W1:Y:S01]  /*0b80*/  LDC.64 R4, c[0x0][0x388] ;  /* 0x0000e200ff047b82 */ /* 0x000e620000000a00 */
[----:B0-----:R-:W-:-:S05]  /*0b90*/  IMAD.WIDE R2, R9, 0x4, R2 ;  /* 0x0000000409027825 */ /* 0x001fca00078e0202 */
[----:B------:R-:W2:Y:S01]  /*0ba0*/  LDG.E R8, desc[UR8][R2.64] ;  /* 0x0000000802087981 */ /* 0x000ea2000c1e1900 */
[----:B-1----:R-:W-:-:S03]  /*0bb0*/  IMAD.WIDE.U32 R4, R7, 0x4, R4 ;  /* 0x0000000407047825 */ /* 0x002fc600078e0004 */
[----:B------:R-:W3:Y:S04]  /*0bc0*/  LDG.E R11, desc[UR8][R2.64+0x4] ;  /* 0x00000408020b7981 */ /* 0x000ee8000c1e1900 */
[----:B------:R-:W2:Y:S04]  /*0bd0*/  LDG.E R9, desc[UR8][R4.64] ;  /* 0x0000000804097981 */ /* 0x000ea8000c1e1900 */
        /* <DEDUP_REMOVED lines=10> */
.L_x_11:
[----:B------:R-:W-:Y:S05]  /*0c80*/  @!P1 BRA `(.L_x_3) ;  /* 0x00000000005c9947 */ /* 0x000fea0003800000 */
[----:B------:R-:W0:Y:S01]  /*0c90*/  LDC.64 R4, c[0x0][0x388] ;  /* 0x0000e200ff047b82 */ /* 0x000e220000000a00 */
[----:B------:R-:W-:Y:S02]  /*0ca0*/  ISETP.NE.AND P0, PT, R14, 0x1, PT ;  /* 0x000000010e00780c */ /* 0x000fe40003f05270 */
[----:B------:R-:W-:-:S04]  /*0cb0*/  LOP3.LUT R19, R19, 0x1, RZ, 0xc0, !PT ;  /* 0x0000000113137812 */ /* 0x000fc800078ec0ff */
[----:B------:R-:W-:Y:S01]  /*0cc0*/  ISETP.NE.U32.AND P1, PT, R19, 0x1, PT ;  /* 0x000000011300780c */ /* 0x000fe20003f25070 */
[----:B------:R-:W1:Y:S06]  /*0cd0*/  LDC.64 R10, c[0x0][0x380] ;  /* 0x0000e000ff0a7b82 */ /* 0x000e6c0000000a00 */
[----:B------:R-:W-:Y:S02]  /*0ce0*/  @P0 IADD3 R13, PT, PT, R6, R7, RZ ;  /* 0x00000007060d0210 */ /* 0x000fe40007ffe0ff */
[----:B------:R-:W2:Y:S08]  /*0cf0*/  LDC.64 R8, c[0x0][0x380] ;  /* 0x0000e000ff087b82 */ /* 0x000eb00000000a00 */
[----:B------:R-:W3:Y:S01]  /*0d00*/  LDC.64 R2, c[0x0][0x388] ;  /* 0x0000e200ff027b82 */ /* 0x000ee20000000a00 */
[C---:B0-----:R-:W-:Y:S01]  /*0d10*/  @P0 IMAD.WIDE.U32 R4, R7.reuse, 0x4, R4 ;  /* 0x0000000407040825 */ /* 0x041fe200078e0004 */
[----:B------:R-:W-:-:S04]  /*0d20*/  @P0 IADD3 R7, PT, PT, R7, 0x2, RZ ;  /* 0x0000000207070810 */ /* 0x000fc80007ffe0ff */
[----:B------:R-:W4:Y:S01]  /*0d30*/  @P0 LDG.E R12, desc[UR8][R4.64] ;  /* 0x00000008040c0981 */ /* 0x000f22000c1e1900 */
[----:B-1----:R-:W-:Y:S01]  /*0d40*/  @P0 IMAD.WIDE R10, R13, 0x4, R10 ;  /* 0x000000040d0a0825 */ /* 0x002fe200078e020a */
[----:B------:R-:W-:-:S04]  /*0d50*/  @!P1 IADD3 R13, PT, PT, R6, R7, RZ ;  /* 0x00000007060d9210 */ /* 0x000fc80007ffe0ff */
[----:B------:R-:W4:Y:S01]  /*0d60*/  @P0 LDG.E R6, desc[UR8][R10.64] ;  /* 0x000000080a060981 */ /* 0x000f22000c1e1900 */
[----:B--2---:R-:W-:-:S03]  /*0d70*/  @!P1 IMAD.WIDE R8, R13, 0x4, R8 ;  /* 0x000000040d089825 */ /* 0x004fc600078e0208 */
[----:B------:R-:W2:Y:S04]  /*0d80*/  @P0 LDG.E R15, desc[UR8][R10.64+0x4] ;  /* 0x000004080a0f0981 */ /* 0x000ea8000c1e1900 */
[----:B------:R-:W5:Y:S01]  /*0d90*/  @!P1 LDG.E R8, desc[UR8][R8.64] ;  /* 0x0000000808089981 */ /* 0x000f62000c1e1900 */
[----:B---3--:R-:W-:-:S03]  /*0da0*/  @!P1 IMAD.WIDE.U32 R2, R7, 0x4, R2 ;  /* 0x0000000407029825 */ /* 0x008fc600078e0002 */
[----:B------:R-:W2:Y:S04]  /*0db0*/  @P0 LDG.E R7, desc[UR8][R4.64+0x4] ;  /* 0x0000040804070981 */ /* 0x000ea8000c1e1900 */
[----:B------:R-:W5:Y:S01]  /*0dc0*/  @!P1 LDG.E R2, desc[UR8][R2.64] ;  /* 0x0000000802029981 */ /* 0x000f62000c1e1900 */
[----:B----4-:R-:W-:-:S04]  /*0dd0*/  @P0 FFMA R6, R6, R12, R23 ;  /* 0x0000000c06060223 */ /* 0x010fc80000000017 */
[----:B--2---:R-:W-:-:S04]  /*0de0*/  @P0 FFMA R23, R15, R7, R6 ;  /* 0x000000070f170223 */ /* 0x004fc80000000006 */
[----:B-----5:R-:W-:-:S07]  /*0df0*/  @!P1 FFMA R23, R8, R2, R23 ;  /* 0x0000000208179223 */ /* 0x020fce0000000017 */
.L_x_3:
[----:B------:R-:W0:Y:S01]  /*0e00*/  LDC.64 R2, c[0x0][0x390] ;  /* 0x0000e400ff027b82 */ /* 0x000e220000000a00 */
[----:B------:R-:W1:Y:S01]  /*0e10*/  LDCU UR4, c[0x0][0x3b0] ;  /* 0x00007600ff0477ac */ /* 0x000e620008000800 */
[----:B------:R-:W2:Y:S06]  /*0e20*/  LDCU UR5, c[0x0][0x3ac] ;  /* 0x00007580ff0577ac */ /* 0x000eac0008000800 */
[----:B------:R-:W3:Y:S01]  /*0e30*/  LDC.64 R4, c[0x0][0x398] ;  /* 0x0000e600ff047b82 */ /* 0x000ee20000000a00 */
[----:B0-----:R-:W-:-:S06]  /*0e40*/  IMAD.WIDE R2, R0, 0x4, R2 ;  /* 0x0000000400027825 */ /* 0x001fcc00078e0202 */
[----:B------:R-:W1:Y:S01]  /*0e50*/  LDG.E R2, desc[UR8][R2.64] ;  /* 0x0000000802027981 */ /* 0x000e62000c1e1900 */
[----:B---3--:R-:W-:-:S04]  /*0e60*/  IMAD.WIDE R4, R0, 0x4, R4 ;  /* 0x0000000400047825 */ /* 0x008fc800078e0204 */
[----:B-1----:R-:W-:-:S04]  /*0e70*/  FMUL R6, R2, UR4 ;  /* 0x0000000402067c20 */ /* 0x002fc80008400000 */
[----:B--2---:R-:W-:-:S05]  /*0e80*/  FFMA R23, R23, UR5, R6 ;  /* 0x0000000517177c23 */ /* 0x004fca0008000006 */
[----:B------:R-:W-:Y:S01]  /*0e90*/  STG.E desc[UR8][R4.64], R23 ;  /* 0x0000001704007986 */ /* 0x000fe2000c101908 */
[----:B------:R-:W-:Y:S05]  /*0ea0*/  EXIT ;  /* 0x000000000000794d */ /* 0x000fea0003800000 */
.L_x_12:
        /* <DEDUP_REMOVED lines=13> */
.L_x_15:


//--------------------- .nv.shared.reserved.0     --------------------------
	.section	.nv.shared.reserved.0,"aw",@nobits
	.weak		__nv_reservedSMEM_offset_0_alias
	.size		__nv_reservedSMEM_offset_0_alias, 0, 64
	.other		__nv_reservedSMEM_offset_0_alias,@"STO_CUDA_RESERVED_SHARED STV_DEFAULT"
__nv_reservedSMEM_offset_0_alias:
	.zero		0
	.zero		64


//--------------------- .nv.global                --------------------------
	.section	.nv.global,"aw",@nobits
.nv.global:
	.type		_ZN34_INTERNAL_a5a52c8d_4_k_cu_c1ddf29a6thrust24THRUST_300001_SM_1000_NS3seqE,@object
	.size		_ZN34_INTERNAL_a5a52c8d_4_k_cu_c1ddf29a6thrust24THRUST_300001_SM_1000_NS3seqE,(_ZN34_INTERNAL_a5a52c8d_4_k_cu_c1ddf29a4cuda3std3__48in_placeE - _ZN34_INTERNAL_a5a52c8d_4_k_cu_c1ddf29a6thrust24THRUST_300001_SM_1000_NS3seqE)
_ZN34_INTERNAL_a5a52c8d_4_k_cu_c1ddf29a6thrust24THRUST_300001_SM_1000_NS3seqE:
	.zero		1
	.type		_ZN34_INTERNAL_a5a52c8d_4_k_cu_c1ddf29a4cuda3std3__48in_placeE,@object
	.size		_ZN34_INTERNAL_a5a52c8d_4_k_cu_c1ddf29a4cuda3std3__48in_placeE,(_ZN34_INTERNAL_a5a52c8d_4_k_cu_c1ddf29a4cuda3std6ranges3__45__cpo4sizeE - _ZN34_INTERNAL_a5a52c8d_4_k_cu_c1ddf29a4cuda3std3__48in_placeE)
_ZN34_INTERNAL_a5a52c8d_4_k_cu_c1ddf29a4cuda3std3__48in_placeE:
	.zero		1
	.type		_ZN34_INTERNAL_a5a52c8d_4_k_cu_c1ddf29a4cuda3std6ranges3__45__cpo4sizeE,@object
	.size		_ZN34_INTERNAL_a5a52c8d_4_k_cu_c1ddf29a4cuda3std6ranges3__45__cpo4sizeE,(_ZN34_INTERNAL_a5a52c8d_4_k_cu_c1ddf29a6thrust24THRUST_300001_SM_1000_NS12placeholders2_3E - _ZN34_INTERNAL_a5a52c8d_4_k_cu_c1ddf29a4cuda3std6ranges3__45__cpo4sizeE)
_ZN34_INTERNAL_a5a52c8d_4_k_cu_c1ddf29a4cuda3std6ranges3__45__cpo4sizeE:
	.zero		1
	.type		_ZN34_INTERNAL_a5a52c8d_4_k_cu_c1ddf29a6thrust24THRUST_300001_SM_1000_NS12placeholders2_3E,@object
	.size		_ZN34_INTERNAL_a5a52c8d_4_k_cu_c1ddf29a6thrust24THRUST_300001_SM_1000_NS12placeholders2_3E,(_ZN34_INTERNAL_a5a52c8d_4_k_cu_c1ddf29a4cuda3std3__45__cpo6cbeginE - _ZN34_INTERNAL_a5a52c8d_4_k_cu_c1ddf29a6thrust24THRUST_300001_SM_1000_NS12placeholders2_3E)
_ZN34_INTERNAL_a5a52c8d_4_k_cu_c1ddf29a6thrust24THRUST_300001_SM_1000_NS12placeholders2_3E:
	.zero		1
	.type		_ZN34_INTERNAL_a5a52c8d_4_k_cu_c1ddf29a4cuda3std3__45__cpo6cbeginE,@object
	.size		_ZN34_INTERNAL_a5a52c8d_4_k_cu_c1ddf29a4cuda3std3__45__cpo6cbeginE,(_ZN34_INTERNAL_a5a52c8d_4_k_cu_c1ddf29a4cuda3std6ranges3__45__cpo6cbeginE - _ZN34_INTERNAL_a5a52c8d_4_k_cu_c1ddf29a4cuda3std3__45__cpo6cbeginE)
_ZN34_INTERNAL_a5a52c8d_4_k_cu_c1ddf29a4cuda3std3__45__cpo6cbeginE:
	.zero		1
	.type		_ZN34_INTERNAL_a5a52c8d_4_k_cu_c1ddf29a4cuda3std6ranges3__45__cpo6cbeginE,@object
	.size		_ZN34_INTERNAL_a5a52c8d_4_k_cu_c1ddf29a4cuda3std6ranges3__45__cpo6cbeginE,(_ZN34_INTERNAL_a5a52c8d_4_k_cu_c1ddf29a6thrust24THRUST_300001_SM_1000_NS12placeholders2_7E - _ZN34_INTERNAL_a5a52c8d_4_k_cu_c1ddf29a4cuda3std6ranges3__45__cpo6cbeginE)
_ZN34_INTERNAL_a5a52c8d_4_k_cu_c1ddf29a4cuda3std6ranges3__45__cpo6cbeginE:
	.zero		1
	.type		_ZN34_INTERNAL_a5a52c8d_4_k_cu_c1ddf29a6thrust24THRUST_300001_SM_1000_NS12placeholders2_7E,@object
	.size		_ZN34_INTERNAL_a5a52c8d_4_k_cu_c1ddf29a6thrust24THRUST_300001_SM_1000_NS12placeholders2_7E,(_ZN34_INTERNAL_a5a52c8d_4_k_cu_c1ddf29a4cuda3std3__45__cpo7crbeginE - _ZN34_INTERNAL_a5a52c8d_4_k_cu_c1ddf29a6thrust24THRUST_300001_SM_1000_NS12placeholders2_7E)
_ZN34_INTERNAL_a5a52c8d_4_k_cu_c1ddf29a6thrust24THRUST_300001_SM_1000_NS12placeholders2_7E:
	.zero		1
	.type		_ZN34_INTERNAL_a5a52c8d_4_k_cu_c1ddf29a4cuda3std3__45__cpo7crbeginE,@object
	.size		_ZN34_INTERNAL_a5a52c8d_4_k_cu_c1ddf29a4cuda3std3__45__cpo7crbeginE,(_ZN34_INTERNAL_a5a52c8d_4_k_cu_c1ddf29a4cuda3std6ranges3__45__cpo4nextE - _ZN34_INTERNAL_a5a52c8d_4_k_cu_c1ddf29a4cuda3std3__45__cpo7crbeginE)
_ZN34_INTERNAL_a5a52c8d_4_k_cu_c1ddf29a4cuda3std3__45__cpo7crbeginE:
	.zero		1
	.type		_ZN34_INTERNAL_a5a52c8d_4_k_cu_c1ddf29a4cuda3std6ranges3__45__cpo4nextE,@object
	.size		_ZN34_INTERNAL_a5a52c8d_4_k_cu_c1ddf29a4cuda3std6ranges3__45__cpo4nextE,(_ZN34_INTERNAL_a5a52c8d_4_k_cu_c1ddf29a4cuda3std6ranges3__45__cpo4swapE - _ZN34_INTERNAL_a5a52c8d_4_k_cu_c1ddf29a4cuda3std6ranges3__45__cpo4nextE)
_ZN34_INTERNAL_a5a52c8d_4_k_cu_c1ddf29a4cuda3std6ranges3__45__cpo4nextE:
	.zero		1
	.type		_ZN34_INTERNAL_a5a52c8d_4_k_cu_c1ddf29a4cuda3std6ranges3__45__cpo4swapE,@object
	.size		_ZN34_INTERNAL_a5a52c8d_4_k_cu_c1ddf29a4cuda3std6ranges3__45__cpo4swapE,(_ZN34_INTERNAL_a5a52c8d_4_k_cu_c1ddf29a6thrust24THRUST_300001_SM_1000_NS8cuda_cub10par_nosyncE - _ZN34_INTERNAL_a5a52c8d_4_k_cu_c1ddf29a4cuda3std6ranges3__45__cpo4swapE)
_ZN34_INTERNAL_a5a52c8d_4_k_cu_c1ddf29a4cuda3std6ranges3__45__cpo4swapE:
	.zero		1
	.type		_ZN34_INTERNAL_a5a52c8d_4_k_cu_c1ddf29a6thrust24THRUST_300001_SM_1000_NS8cuda_cub10par_nosyncE,@object
	.size		_ZN34_INTERNAL_a5a52c8d_4_k_cu_c1ddf29a6thrust24THRUST_300001_SM_1000_NS8cuda_cub10par_nosyncE,(_ZN34_INTERNAL_a5a52c8d_4_k_cu_c1ddf29a6thrust24THRUST_300001_SM_1000_NS12placeholders2_9E - _ZN34_INTERNAL_a5a52c8d_4_k_cu_c1ddf29a6thrust24THRUST_300001_SM_1000_NS8cuda_cub10par_nosyncE)
_ZN34_INTERNAL_a5a52c8d_4_k_cu_c1ddf29a6thrust24THRUST_300001_SM_1000_NS8cuda_cub10par_nosyncE:
	.zero		1
	.type		_ZN34_INTERNAL_a5a52c8d_4_k_cu_c1ddf29a6thrust24THRUST_300001_SM_1000_NS12placeholders2_9E,@object
	.size		_ZN34_INTERNAL_a5a52c8d_4_k_cu_c1ddf29a6thrust24THRUST_300001_SM_1000_NS12placeholders2_9E,(_ZN34_INTERNAL_a5a52c8d_4_k_cu_c1ddf29a4cuda3std3__436_GLOBAL__N__a5a52c8d_4_k_cu_c1ddf29a6ignoreE - _ZN34_INTERNAL_a5a52c8d_4_k_cu_c1ddf29a6thrust24THRUST_300001_SM_1000_NS12placeholders2_9E)
_ZN34_INTERNAL_a5a52c8d_4_k_cu_c1ddf29a6thrust24THRUST_300001_SM_1000_NS12placeholders2_9E:
	.zero		1
	.type		_ZN34_INTERNAL_a5a52c8d_4_k_cu_c1ddf29a4cuda3std3__436_GLOBAL__N__a5a52c8d_4_k_cu_c1ddf29a6ignoreE,@object
	.size		_ZN34_INTERNAL_a5a52c8d_4_k_cu_c1ddf29a4cuda3std3__436_GLOBAL__N__a5a52c8d_4_k_cu_c1ddf29a6ignoreE,(_ZN34_INTERNAL_a5a52c8d_4_k_cu_c1ddf29a4cuda3std6ranges3__45__cpo4dataE - _ZN34_INTERNAL_a5a52c8d_4_k_cu_c1ddf29a4cuda3std3__436_GLOBAL__N__a5a52c8d_4_k_cu_c1ddf29a6ignoreE)
_ZN34_INTERNAL_a5a52c8d_4_k_cu_c1ddf29a4cuda3std3__436_GLOBAL__N__a5a52c8d_4_k_cu_c1ddf29a6ignoreE:
	.zero		1
	.type		_ZN34_INTERNAL_a5a52c8d_4_k_cu_c1ddf29a4cuda3std6ranges3__45__cpo4dataE,@object
	.size		_ZN34_INTERNAL_a5a52c8d_4_k_cu_c1ddf29a4cuda3std6ranges3__45__cpo4dataE,(_ZN34_INTERNAL_a5a52c8d_4_k_cu_c1ddf29a6thrust24THRUST_300001_SM_1000_NS12placeholders2_1E - _ZN34_INTERNAL_a5a52c8d_4_k_cu_c1ddf29a4cuda3std6ranges3__45__cpo4dataE)
_ZN34_INTERNAL_a5a52c8d_4_k_cu_c1ddf29a4cuda3std6ranges3__45__cpo4dataE:
	.zero		1
	.type		_ZN34_INTERNAL_a5a52c8d_4_k_cu_c1ddf29a6thrust24THRUST_300001_SM_1000_NS12placeholders2_1E,@object
	.size		_ZN34_INTERNAL_a5a52c8d_4_k_cu_c1ddf29a6thrust24THRUST_300001_SM_1000_NS12placeholders2_1E,(_ZN34_INTERNAL_a5a52c8d_4_k_cu_c1ddf29a4cuda3std3__45__cpo5beginE - _ZN34_INTERNAL_a5a52c8d_4_k_cu_c1ddf29a6thrust24THRUST_300001_SM_1000_NS12placeholders2_1E)
_ZN34_INTERNAL_a5a52c8d_4_k_cu_c1ddf29a6thrust24THRUST_300001_SM_1000_NS12placeholders2_1E:
	.zero		1
	.type		_ZN34_INTERNAL_a5a52c8d_4_k_cu_c1ddf29a4cuda3std3__45__cpo5beginE,@object
	.size		_ZN34_INTERNAL_a5a52c8d_4_k_cu_c1ddf29a4cuda3std3__45__cpo5beginE,(_ZN34_INTERNAL_a5a52c8d_4_k_cu_c1ddf29a4cuda3std6ranges3__45__cpo5beginE - _ZN34_INTERNAL_a5a52c8d_4_k_cu_c1ddf29a4cuda3std3__45__cpo5beginE)
_ZN34_INTERNAL_a5a52c8d_4_k_cu_c1ddf29a4cuda3std3__45__cpo5beginE:
	.zero		1
	.type		_ZN34_INTERNAL_a5a52c8d_4_k_cu_c1ddf29a4cuda3std6ranges3__45__cpo5beginE,@object
	.size		_ZN34_INTERNAL_a5a52c8d_4_k_cu_c1ddf29a4cuda3std6ranges3__45__cpo5beginE,(_ZN34_INTERNAL_a5a52c8d_4_k_cu_c1ddf29a6thrust24THRUST_300001_SM_1000_NS12placeholders2_5E - _ZN34_INTERNAL_a5a52c8d_4_k_cu_c1ddf29a4cuda3std6ranges3__45__cpo5beginE)
_ZN34_INTERNAL_a5a52c8d_4_k_cu_c1ddf29a4cuda3std6ranges3__45__cpo5beginE:
	.zero		1
	.type		_ZN34_INTERNAL_a5a52c8d_4_k_cu_c1ddf29a6thrust24THRUST_300001_SM_1000_NS12placeholders2_5E,@object
	.size		_ZN34_INTERNAL_a5a52c8d_4_k_cu_c1ddf29a6thrust24THRUST_300001_SM_1000_NS12placeholders2_5E,(_ZN34_INTERNAL_a5a52c8d_4_k_cu_c1ddf29a4cuda3std3__45__cpo6rbeginE - _ZN34_INTERNAL_a5a52c8d_4_k_cu_c1ddf29a6thrust24THRUST_300001_SM_1000_NS12placeholders2_5E)
_ZN34_INTERNAL_a5a52c8d_4_k_cu_c1ddf29a6thrust24THRUST_300001_SM_1000_NS12placeholders2_5E:
	.zero		1
	.type		_ZN34_INTERNAL_a5a52c8d_4_k_cu_c1ddf29a4cuda3std3__45__cpo6rbeginE,@object
	.size		_ZN34_INTERNAL_a5a52c8d_4_k_cu_c1ddf29a4cuda3std3__45__cpo6rbeginE,(_ZN34_INTERNAL_a5a52c8d_4_k_cu_c1ddf29a4cuda3std6ranges3__45__cpo7advanceE - _ZN34_INTERNAL_a5a52c8d_4_k_cu_c1ddf29a4cuda3std3__45__cpo6rbeginE)
_ZN34_INTERNAL_a5a52c8d_4_k_cu_c1ddf29a4cuda3std3__45__cpo6rbeginE:
	.zero		1
	.type		_ZN34_INTERNAL_a5a52c8d_4_k_cu_c1ddf29a4cuda3std6ranges3__45__cpo7advanceE,@object
	.size		_ZN34_INTERNAL_a5a52c8d_4_k_cu_c1ddf29a4cuda3std6ranges3__45__cpo7advanceE,(_ZN34_INTERNAL_a5a52c8d_4_k_cu_c1ddf29a4cuda3std3__47nulloptE - _ZN34_INTERNAL_a5a52c8d_4_k_cu_c1ddf29a4cuda3std6ranges3__45__cpo7advanceE)
_ZN34_INTERNAL_a5a52c8d_4_k_cu_c1ddf29a4cuda3std6ranges3__45__cpo7advanceE:
	.zero		1
	.type		_ZN34_INTERNAL_a5a52c8d_4_k_cu_c1ddf29a4cuda3std3__47nulloptE,@object
	.size		_ZN34_INTERNAL_a5a52c8d_4_k_cu_c1ddf29a4cuda3std3__47nulloptE,(_ZN34_INTERNAL_a5a52c8d_4_k_cu_c1ddf29a4cuda3std6ranges3__45__cpo8distanceE - _ZN34_INTERNAL_a5a52c8d_4_k_cu_c1ddf29a4cuda3std3__47nulloptE)
_ZN34_INTERNAL_a5a52c8d_4_k_cu_c1ddf29a4cuda3std3__47nulloptE:
	.zero		1
	.type		_ZN34_INTERNAL_a5a52c8d_4_k_cu_c1ddf29a4cuda3std6ranges3__45__cpo8distanceE,@object
	.size		_ZN34_INTERNAL_a5a52c8d_4_k_cu_c1ddf29a4cuda3std6ranges3__45__cpo8distanceE,(_ZN34_INTERNAL_a5a52c8d_4_k_cu_c1ddf29a6thrust24THRUST_300001_SM_1000_NS12placeholders3_10E - _ZN34_INTERNAL_a5a52c8d_4_k_cu_c1ddf29a4cuda3std6ranges3__45__cpo8distanceE)
_ZN34_INTERNAL_a5a52c8d_4_k_cu_c1ddf29a4cuda3std6ranges3__45__cpo8distanceE:
	.zero		1
	.type		_ZN34_INTERNAL_a5a52c8d_4_k_cu_c1ddf29a6thrust24THRUST_300001_SM_1000_NS12placeholders3_10E,@object
	.size		_ZN34_INTERNAL_a5a52c8d_4_k_cu_c1ddf29a6thrust24THRUST_300001_SM_1000_NS12placeholders3_10E,(_ZN34_INTERNAL_a5a52c8d_4_k_cu_c1ddf29a4cuda3std3__419piecewise_constructE - _ZN34_INTERNAL_a5a52c8d_4_k_cu_c1ddf29a6thrust24THRUST_300001_SM_1000_NS12placeholders3_10E)
_ZN34_INTERNAL_a5a52c8d_4_k_cu_c1ddf29a6thrust24THRUST_300001_SM_1000_NS12placeholders3_10E:
	.zero		1
	.type		_ZN34_INTERNAL_a5a52c8d_4_k_cu_c1ddf29a4cuda3std3__419piecewise_constructE,@object
	.size		_ZN34_INTERNAL_a5a52c8d_4_k_cu_c1ddf29a4cuda3std3__419piecewise_constructE,(_ZN34_INTERNAL_a5a52c8d_4_k_cu_c1ddf29a4cuda3std6ranges3__45__cpo5cdataE - _ZN34_INTERNAL_a5a52c8d_4_k_cu_c1ddf29a4cuda3std3__419piecewise_constructE)
_ZN34_INTERNAL_a5a52c8d_4_k_cu_c1ddf29a4cuda3std3__419piecewise_constructE:
	.zero		1
	.type		_ZN34_INTERNAL_a5a52c8d_4_k_cu_c1ddf29a4cuda3std6ranges3__45__cpo5cdataE,@object
	.size		_ZN34_INTERNAL_a5a52c8d_4_k_cu_c1ddf29a4cuda3std6ranges3__45__cpo5cdataE,(_ZN34_INTERNAL_a5a52c8d_4_k_cu_c1ddf29a6thrust24THRUST_300001_SM_1000_NS12placeholders2_2E - _ZN34_INTERNAL_a5a52c8d_4_k_cu_c1ddf29a4cuda3std6ranges3__45__cpo5cdataE)
_ZN34_INTERNAL_a5a52c8d_4_k_cu_c1ddf29a4cuda3std6ranges3__45__cpo5cdataE:
	.zero		1
	.type		_ZN34_INTERNAL_a5a52c8d_4_k_cu_c1ddf29a6thrust24THRUST_300001_SM_1000_NS12placeholders2_2E,@object
	.size		_ZN34_INTERNAL_a5a52c8d_4_k_cu_c1ddf29a6thrust24THRUST_300001_SM_1000_NS12placeholders2_2E,(_ZN34_INTERNAL_a5a52c8d_4_k_cu_c1ddf29a4cuda3std3__45__cpo3endE - _ZN34_INTERNAL_a5a52c8d_4_k_cu_c1ddf29a6thrust24THRUST_300001_SM_1000_NS12placeholders2_2E)
_ZN34_INTERNAL_a5a52c8d_4_k_cu_c1ddf29a6thrust24THRUST_300001_SM_1000_NS12placeholders2_2E:
	.zero		1
	.type		_ZN34_INTERNAL_a5a52c8d_4_k_cu_c1ddf29a4cuda3std3__45__cpo3endE,@object
	.size		_ZN34_INTERNAL_a5a52c8d_4_k_cu_c1ddf29a4cuda3std3__45__cpo3endE,(_ZN34_INTERNAL_a5a52c8d_4_k_cu_c1ddf29a4cuda3std6ranges3__45__cpo3endE - _ZN34_INTERNAL_a5a52c8d_4_k_cu_c1ddf29a4cuda3std3__45__cpo3endE)
_ZN34_INTERNAL_a5a52c8d_4_k_cu_c1ddf29a4cuda3std3__45__cpo3endE:
	.zero		1
	.type		_ZN34_INTERNAL_a5a52c8d_4_k_cu_c1ddf29a4cuda3std6ranges3__45__cpo3endE,@object
	.size		_ZN34_INTERNAL_a5a52c8d_4_k_cu_c1ddf29a4cuda3std6ranges3__45__cpo3endE,(_ZN34_INTERNAL_a5a52c8d_4_k_cu_c1ddf29a6thrust24THRUST_300001_SM_1000_NS12placeholders2_6E - _ZN34_INTERNAL_a5a52c8d_4_k_cu_c1ddf29a4cuda3std6ranges3__45__cpo3endE)
_ZN34_INTERNAL_a5a52c8d_4_k_cu_c1ddf29a4cuda3std6ranges3__45__cpo3endE:
	.zero		1
	.type		_ZN34_INTERNAL_a5a52c8d_4_k_cu_c1ddf29a6thrust24THRUST_300001_SM_1000_NS12placeholders2_6E,@object
	.size		_ZN34_INTERNAL_a5a52c8d_4_k_cu_c1ddf29a6thrust24THRUST_300001_SM_1000_NS12placeholders2_6E,(_ZN34_INTERNAL_a5a52c8d_4_k_cu_c1ddf29a4cuda3std3__45__cpo4rendE - _ZN34_INTERNAL_a5a52c8d_4_k_cu_c1ddf29a6thrust24THRUST_300001_SM_1000_NS12placeholders2_6E)
_ZN34_INTERNAL_a5a52c8d_4_k_cu_c1ddf29a6thrust24THRUST_300001_SM_1000_NS12placeholders2_6E:
	.zero		1
	.type		_ZN34_INTERNAL_a5a52c8d_4_k_cu_c1ddf29a4cuda3std3__45__cpo4rendE,@object
	.size		_ZN34_INTERNAL_a5a52c8d_4_k_cu_c1ddf29a4cuda3std3__45__cpo4rendE,(_ZN34_INTERNAL_a5a52c8d_4_k_cu_c1ddf29a4cuda3std6ranges3__45__cpo9iter_swapE - _ZN34_INTERNAL_a5a52c8d_4_k_cu_c1ddf29a4cuda3std3__45__cpo4rendE)
_ZN34_INTERNAL_a5a52c8d_4_k_cu_c1ddf29a4cuda3std3__45__cpo4rendE:
	.zero		1
	.type		_ZN34_INTERNAL_a5a52c8d_4_k_cu_c1ddf29a4cuda3std6ranges3__45__cpo9iter_swapE,@object
	.size		_ZN34_INTERNAL_a5a52c8d_4_k_cu_c1ddf29a4cuda3std6ranges3__45__cpo9iter_swapE,(_ZN34_INTERNAL_a5a52c8d_4_k_cu_c1ddf29a4cuda3std3__48unexpectE - _ZN34_INTERNAL_a5a52c8d_4_k_cu_c1ddf29a4cuda3std6ranges3__45__cpo9iter_swapE)
_ZN34_INTERNAL_a5a52c8d_4_k_cu_c1ddf29a4cuda3std6ranges3__45__cpo9iter_swapE:
	.zero		1
	.type		_ZN34_INTERNAL_a5a52c8d_4_k_cu_c1ddf29a4cuda3std3__48unexpectE,@object
	.size		_ZN34_INTERNAL_a5a52c8d_4_k_cu_c1ddf29a4cuda3std3__48unexpectE,(_ZN34_INTERNAL_a5a52c8d_4_k_cu_c1ddf29a6thrust24THRUST_300001_SM_1000_NS8cuda_cub3parE - _ZN34_INTERNAL_a5a52c8d_4_k_cu_c1ddf29a4cuda3std3__48unexpectE)
_ZN34_INTERNAL_a5a52c8d_4_k_cu_c1ddf29a4cuda3std3__48unexpectE:
	.zero		1
	.type		_ZN34_INTERNAL_a5a52c8d_4_k_cu_c1ddf29a6thrust24THRUST_300001_SM_1000_NS8cuda_cub3parE,@object
	.size		_ZN34_INTERNAL_a5a52c8d_4_k_cu_c1ddf29a6thrust24THRUST_300001_SM_1000_NS8cuda_cub3parE,(_ZN34_INTERNAL_a5a52c8d_4_k_cu_c1ddf29a6thrust24THRUST_300001_SM_1000_NS12placeholders2_4E - _ZN34_INTERNAL_a5a52c8d_4_k_cu_c1ddf29a6thrust24THRUST_300001_SM_1000_NS8cuda_cub3parE)
_ZN34_INTERNAL_a5a52c8d_4_k_cu_c1ddf29a6thrust24THRUST_300001_SM_1000_NS8cuda_cub3parE:
	.zero		1
	.type		_ZN34_INTERNAL_a5a52c8d_4_k_cu_c1ddf29a6thrust24THRUST_300001_SM_1000_NS12placeholders2_4E,@object
	.size		_ZN34_INTERNAL_a5a52c8d_4_k_cu_c1ddf29a6thrust24THRUST_300001_SM_1000_NS12placeholders2_4E,(_ZN34_INTERNAL_a5a52c8d_4_k_cu_c1ddf29a4cuda3std3__45__cpo4cendE - _ZN34_INTERNAL_a5a52c8d_4_k_cu_c1ddf29a6thrust24THRUST_300001_SM_1000_NS12placeholders2_4E)
_ZN34_INTERNAL_a5a52c8d_4_k_cu_c1ddf29a6thrust24THRUST_300001_SM_1000_NS12placeholders2_4E:
	.zero		1
	.type		_ZN34_INTERNAL_a5a52c8d_4_k_cu_c1ddf29a4cuda3std3__45__cpo4cendE,@object
	.size		_ZN34_INTERNAL_a5a52c8d_4_k_cu_c1ddf29a4cuda3std3__45__cpo4cendE,(_ZN34_INTERNAL_a5a52c8d_4_k_cu_c1ddf29a4cuda3std6ranges3__45__cpo4cendE - _ZN34_INTERNAL_a5a52c8d_4_k_cu_c1ddf29a4cuda3std3__45__cpo4cendE)
_ZN34_INTERNAL_a5a52c8d_4_k_cu_c1ddf29a4cuda3std3__45__cpo4cendE:
	.zero		1
	.type		_ZN34_INTERNAL_a5a52c8d_4_k_cu_c1ddf29a4cuda3std6ranges3__45__cpo4cendE,@object
	.size		_ZN34_INTERNAL_a5a52c8d_4_k_cu_c1ddf29a4cuda3std6ranges3__45__cpo4cendE,(_ZN34_INTERNAL_a5a52c8d_4_k_cu_c1ddf29a4cuda3std3__420unreachable_sentinelE - _ZN34_INTERNAL_a5a52c8d_4_k_cu_c1ddf29a4cuda3std6ranges3__45__cpo4cendE)
_ZN34_INTERNAL_a5a52c8d_4_k_cu_c1ddf29a4cuda3std6ranges3__45__cpo4cendE:
	.zero		1
	.type		_ZN34_INTERNAL_a5a52c8d_4_k_cu_c1ddf29a4cuda3std3__420unreachable_sentinelE,@object
	.size		_ZN34_INTERNAL_a5a52c8d_4_k_cu_c1ddf29a4cuda3std3__420unreachable_sentinelE,(_ZN34_INTERNAL_a5a52c8d_4_k_cu_c1ddf29a4cuda3std6ranges3__45__cpo5ssizeE - _ZN34_INTERNAL_a5a52c8d_4_k_cu_c1ddf29a4cuda3std3__420unreachable_sentinelE)
_ZN34_INTERNAL_a5a52c8d_4_k_cu_c1ddf29a4cuda3std3__420unreachable_sentinelE:
	.zero		1
	.type		_ZN34_INTERNAL_a5a52c8d_4_k_cu_c1ddf29a4cuda3std6ranges3__45__cpo5ssizeE,@object
	.size		_ZN34_INTERNAL_a5a52c8d_4_k_cu_c1ddf29a4cuda3std6ranges3__45__cpo5ssizeE,(_ZN34_INTERNAL_a5a52c8d_4_k_cu_c1ddf29a6thrust24THRUST_300001_SM_1000_NS12placeholders2_8E - _ZN34_INTERNAL_a5a52c8d_4_k_cu_c1ddf29a4cuda3std6ranges3__45__cpo5ssizeE)
_ZN34_INTERNAL_a5a52c8d_4_k_cu_c1ddf29a4cuda3std6ranges3__45__cpo5ssizeE:
	.zero		1
	.type		_ZN34_INTERNAL_a5a52c8d_4_k_cu_c1ddf29a6thrust24THRUST_300001_SM_1000_NS12placeholders2_8E,@object
	.size		_ZN34_INTERNAL_a5a52c8d_4_k_cu_c1ddf29a6thrust24THRUST_300001_SM_1000_NS12placeholders2_8E,(_ZN34_INTERNAL_a5a52c8d_4_k_cu_c1ddf29a4cuda3std3__45__cpo5crendE - _ZN34_INTERNAL_a5a52c8d_4_k_cu_c1ddf29a6thrust24THRUST_300001_SM_1000_NS12placeholders2_8E)
_ZN34_INTERNAL_a5a52c8d_4_k_cu_c1ddf29a6thrust24THRUST_300001_SM_1000_NS12placeholders2_8E:
	.zero		1
	.type		_ZN34_INTERNAL_a5a52c8d_4_k_cu_c1ddf29a4cuda3std3__45__cpo5crendE,@object
	.size		_ZN34_INTERNAL_a5a52c8d_4_k_cu_c1ddf29a4cuda3std3__45__cpo5crendE,(_ZN34_INTERNAL_a5a52c8d_4_k_cu_c1ddf29a4cuda3std6ranges3__45__cpo4prevE - _ZN34_INTERNAL_a5a52c8d_4_k_cu_c1ddf29a4cuda3std3__45__cpo5crendE)
_ZN34_INTERNAL_a5a52c8d_4_k_cu_c1ddf29a4cuda3std3__45__cpo5crendE:
	.zero		1
	.type		_ZN34_INTERNAL_a5a52c8d_4_k_cu_c1ddf29a4cuda3std6ranges3__45__cpo4prevE,@object
	.size		_ZN34_INTERNAL_a5a52c8d_4_k_cu_c1ddf29a4cuda3std6ranges3__45__cpo4prevE,(_ZN34_INTERNAL_a5a52c8d_4_k_cu_c1ddf29a4cuda3std6ranges3__45__cpo9iter_moveE - _ZN34_INTERNAL_a5a52c8d_4_k_cu_c1ddf29a4cuda3std6ranges3__45__cpo4prevE)
_ZN34_INTERNAL_a5a52c8d_4_k_cu_c1ddf29a4cuda3std6ranges3__45__cpo4prevE:
	.zero		1
	.type		_ZN34_INTERNAL_a5a52c8d_4_k_cu_c1ddf29a4cuda3std6ranges3__45__cpo9iter_moveE,@object
	.size		_ZN34_INTERNAL_a5a52c8d_4_k_cu_c1ddf29a4cuda3std6ranges3__45__cpo9iter_moveE,(_ZN34_INTERNAL_a5a52c8d_4_k_cu_c1ddf29a6thrust24THRUST_300001_SM_1000_NS6system6detail10sequential3seqE - _ZN34_INTERNAL_a5a52c8d_4_k_cu_c1ddf29a4cuda3std6ranges3__45__cpo9iter_moveE)
_ZN34_INTERNAL_a5a52c8d_4_k_cu_c1ddf29a4cuda3std6ranges3__45__cpo9iter_moveE:
	.zero		1
	.type		_ZN34_INTERNAL_a5a52c8d_4_k_cu_c1ddf29a6thrust24THRUST_300001_SM_1000_NS6system6detail10sequential3seqE,@object
	.size		_ZN34_INTERNAL_a5a52c8d_4_k_cu_c1ddf29a6thrust24THRUST_300001_SM_1000_NS6system6detail10sequential3seqE,(.L_31 - _ZN34_INTERNAL_a5a52c8d_4_k_cu_c1ddf29a6thrust24THRUST_300001_SM_1000_NS6system6detail10sequential3seqE)
_ZN34_INTERNAL_a5a52c8d_4_k_cu_c1ddf29a6thrust24THRUST_300001_SM_1000_NS6system6detail10sequential3seqE:
	.zero		1
.L_31:


//--------------------- .nv.constant0._ZN3cub18CUB_300001_SM_10006detail8for_each13static_kernelINS2_12policy_hub_t12policy_500_tEmN6thrust24THRUST_300001_SM_1000_NS8cuda_cub20__uninitialized_fill7functorINS7_10device_ptrIfEEfEEEEvT0_T1_ --------------------------
	.section	.nv.constant0._ZN3cub18CUB_300001_SM_10006detail8for_each13static_kernelINS2_12policy_hub_t12policy_500_tEmN6thrust24THRUST_300001_SM_1000_NS8cuda_cub20__uninitialized_fill7functorINS7_10device_ptrIfEEfEEEEvT0_T1_,"a",@progbits
	.sectionflags	@""
	.align	4
.nv.constant0._ZN3cub18CUB_300001_SM_10006detail8for_each13static_kernelINS2_12policy_hub_t12policy_500_tEmN6thrust24THRUST_300001_SM_1000_NS8cuda_cub20__uninitialized_fill7functorINS7_10device_ptrIfEEfEEEEvT0_T1_:
	.zero		920


//--------------------- .nv.constant0._ZN3cub18CUB_300001_SM_10006detail11EmptyKernelIvEEvv --------------------------
	.section	.nv.constant0._ZN3cub18CUB_300001_SM_10006detail11EmptyKernelIvEEvv,"a",@progbits
	.sectionflags	@""
	.align	4
.nv.constant0._ZN3cub18CUB_300001_SM_10006detail11EmptyKernelIvEEvv:
	.zero		896


//--------------------- .nv.constant0._Z10gpu_kernelPKfS0_S0_Pfiiiff --------------------------
	.section	.nv.constant0._Z10gpu_kernelPKfS0_S0_Pfiiiff,"a",@progbits
	.sectionflags	@""
	.align	4
.nv.constant0._Z10gpu_kernelPKfS0_S0_Pfiiiff:
	.zero		948


//--------------------- SYMBOLS --------------------------

	.type		.nv.reservedSmem.offset0,@object
	.size		.nv.reservedSmem.offset0,0x4
